//
// Generated by NVIDIA NVVM Compiler
//
// Compiler Build ID: CL-36424714
// Cuda compilation tools, release 13.0, V13.0.88
// Based on NVVM 20.0.0
//

.version 9.0
.target sm_100
.address_size 64

	// .globl	_Z7piCountPm
.global .align 4 .b8 precalc_xorwow_matrix[102400];
.global .align 4 .b8 precalc_xorwow_offset_matrix[102400];
.global .align 4 .b8 mrg32k3aM1[2304];
.global .align 4 .b8 mrg32k3aM2[2304];
.global .align 4 .b8 mrg32k3aM1SubSeq[2016];
.global .align 4 .b8 mrg32k3aM2SubSeq[2016];
.global .align 4 .b8 mrg32k3aM1Seq[2304];
.global .align 4 .b8 mrg32k3aM2Seq[2304];
.const .align 8 .b8 __cr_lgamma_table[72];

.visible .entry _Z7piCountPm(
	.param .u64 .ptr .align 1 _Z7piCountPm_param_0
)
{
	.local .align 8 .b8 	__local_depot0[48];
	.reg .b64 	%SP;
	.reg .b64 	%SPL;
	.reg .pred 	%p<64>;
	.reg .b32 	%r<1290>;
	.reg .b32 	%f<25>;
	.reg .b64 	%rd<44>;

	mov.u64 	%SPL, __local_depot0;
	ld.param.u64 	%rd15, [_Z7piCountPm_param_0];
	cvta.to.global.u64 	%rd16, %rd15;
	add.u64 	%rd1, %SPL, 0;
	mov.u32 	%r563, %ctaid.x;
	mov.u32 	%r564, %ntid.x;
	mov.u32 	%r565, %tid.x;
	mad.lo.s32 	%r566, %r563, %r564, %r565;
	cvt.u64.u32 	%rd41, %r566;
	mul.wide.u32 	%rd18, %r566, 8;
	add.s64 	%rd3, %rd16, %rd18;
	mov.b64 	%rd19, 0;
	st.global.u64 	[%rd3], %rd19;
	mov.b32 	%r1014, 1593684748;
	mov.b32 	%r567, 832094735;
	st.local.v2.u32 	[%rd1], {%r567, %r1014};
	mov.b32 	%r1012, -123459836;
	mov.b32 	%r1013, 1111207954;
	st.local.v2.u32 	[%rd1+8], {%r1013, %r1012};
	mov.b32 	%r1010, 1476011280;
	mov.b32 	%r1011, -589760388;
	st.local.v2.u32 	[%rd1+16], {%r1011, %r1010};
	setp.eq.s32 	%p1, %r566, 0;
	@%p1 bra 	$L__BB0_115;
	mov.b32 	%r997, 0;
	mov.b32 	%r1014, 1593684748;
	mov.b32 	%r1013, 1111207954;
	mov.b32 	%r1012, -123459836;
	mov.b32 	%r1011, -589760388;
	mov.b32 	%r1010, 1476011280;
$L__BB0_2:
	mov.u64 	%rd4, %rd41;
	and.b64  	%rd5, %rd4, 3;
	setp.eq.s64 	%p2, %rd5, 0;
	@%p2 bra 	$L__BB0_114;
	mul.wide.u32 	%rd20, %r997, 3200;
	mov.u64 	%rd21, precalc_xorwow_matrix;
	add.s64 	%rd6, %rd21, %rd20;
	mov.b32 	%r1010, 0;
	mov.u32 	%r1011, %r1010;
	mov.u32 	%r1012, %r1010;
	mov.u32 	%r1013, %r1010;
	mov.u32 	%r1014, %r1010;
	mov.u32 	%r1003, %r1010;
$L__BB0_4:
	mul.wide.u32 	%rd22, %r1003, 4;
	add.s64 	%rd23, %rd1, %rd22;
	ld.local.u32 	%r13, [%rd23+4];
	shl.b32 	%r14, %r1003, 5;
	mov.b32 	%r1009, 0;
$L__BB0_5:
	.pragma "nounroll";
	shr.u32 	%r576, %r13, %r1009;
	and.b32  	%r577, %r576, 1;
	setp.eq.b32 	%p3, %r577, 1;
	not.pred 	%p4, %p3;
	add.s32 	%r578, %r14, %r1009;
	mul.lo.s32 	%r579, %r578, 5;
	mul.wide.u32 	%rd24, %r579, 4;
	add.s64 	%rd7, %rd6, %rd24;
	@%p4 bra 	$L__BB0_7;
	ld.global.u32 	%r580, [%rd7];
	xor.b32  	%r1014, %r1014, %r580;
	ld.global.u32 	%r581, [%rd7+4];
	xor.b32  	%r1013, %r1013, %r581;
	ld.global.u32 	%r582, [%rd7+8];
	xor.b32  	%r1012, %r1012, %r582;
	ld.global.u32 	%r583, [%rd7+12];
	xor.b32  	%r1011, %r1011, %r583;
	ld.global.u32 	%r584, [%rd7+16];
	xor.b32  	%r1010, %r1010, %r584;
$L__BB0_7:
	and.b32  	%r586, %r576, 2;
	setp.eq.s32 	%p5, %r586, 0;
	@%p5 bra 	$L__BB0_9;
	ld.global.u32 	%r587, [%rd7+20];
	xor.b32  	%r1014, %r1014, %r587;
	ld.global.u32 	%r588, [%rd7+24];
	xor.b32  	%r1013, %r1013, %r588;
	ld.global.u32 	%r589, [%rd7+28];
	xor.b32  	%r1012, %r1012, %r589;
	ld.global.u32 	%r590, [%rd7+32];
	xor.b32  	%r1011, %r1011, %r590;
	ld.global.u32 	%r591, [%rd7+36];
	xor.b32  	%r1010, %r1010, %r591;
$L__BB0_9:
	and.b32  	%r593, %r576, 4;
	setp.eq.s32 	%p6, %r593, 0;
	@%p6 bra 	$L__BB0_11;
	ld.global.u32 	%r594, [%rd7+40];
	xor.b32  	%r1014, %r1014, %r594;
	ld.global.u32 	%r595, [%rd7+44];
	xor.b32  	%r1013, %r1013, %r595;
	ld.global.u32 	%r596, [%rd7+48];
	xor.b32  	%r1012, %r1012, %r596;
	ld.global.u32 	%r597, [%rd7+52];
	xor.b32  	%r1011, %r1011, %r597;
	ld.global.u32 	%r598, [%rd7+56];
	xor.b32  	%r1010, %r1010, %r598;
$L__BB0_11:
	and.b32  	%r600, %r576, 8;
	setp.eq.s32 	%p7, %r600, 0;
	@%p7 bra 	$L__BB0_13;
	ld.global.u32 	%r601, [%rd7+60];
	xor.b32  	%r1014, %r1014, %r601;
	ld.global.u32 	%r602, [%rd7+64];
	xor.b32  	%r1013, %r1013, %r602;
	ld.global.u32 	%r603, [%rd7+68];
	xor.b32  	%r1012, %r1012, %r603;
	ld.global.u32 	%r604, [%rd7+72];
	xor.b32  	%r1011, %r1011, %r604;
	ld.global.u32 	%r605, [%rd7+76];
	xor.b32  	%r1010, %r1010, %r605;
$L__BB0_13:
	and.b32  	%r607, %r576, 16;
	setp.eq.s32 	%p8, %r607, 0;
	@%p8 bra 	$L__BB0_15;
	ld.global.u32 	%r608, [%rd7+80];
	xor.b32  	%r1014, %r1014, %r608;
	ld.global.u32 	%r609, [%rd7+84];
	xor.b32  	%r1013, %r1013, %r609;
	ld.global.u32 	%r610, [%rd7+88];
	xor.b32  	%r1012, %r1012, %r610;
	ld.global.u32 	%r611, [%rd7+92];
	xor.b32  	%r1011, %r1011, %r611;
	ld.global.u32 	%r612, [%rd7+96];
	xor.b32  	%r1010, %r1010, %r612;
$L__BB0_15:
	and.b32  	%r614, %r576, 32;
	setp.eq.s32 	%p9, %r614, 0;
	@%p9 bra 	$L__BB0_17;
	ld.global.u32 	%r615, [%rd7+100];
	xor.b32  	%r1014, %r1014, %r615;
	ld.global.u32 	%r616, [%rd7+104];
	xor.b32  	%r1013, %r1013, %r616;
	ld.global.u32 	%r617, [%rd7+108];
	xor.b32  	%r1012, %r1012, %r617;
	ld.global.u32 	%r618, [%rd7+112];
	xor.b32  	%r1011, %r1011, %r618;
	ld.global.u32 	%r619, [%rd7+116];
	xor.b32  	%r1010, %r1010, %r619;
$L__BB0_17:
	and.b32  	%r621, %r576, 64;
	setp.eq.s32 	%p10, %r621, 0;
	@%p10 bra 	$L__BB0_19;
	ld.global.u32 	%r622, [%rd7+120];
	xor.b32  	%r1014, %r1014, %r622;
	ld.global.u32 	%r623, [%rd7+124];
	xor.b32  	%r1013, %r1013, %r623;
	ld.global.u32 	%r624, [%rd7+128];
	xor.b32  	%r1012, %r1012, %r624;
	ld.global.u32 	%r625, [%rd7+132];
	xor.b32  	%r1011, %r1011, %r625;
	ld.global.u32 	%r626, [%rd7+136];
	xor.b32  	%r1010, %r1010, %r626;
$L__BB0_19:
	and.b32  	%r628, %r576, 128;
	setp.eq.s32 	%p11, %r628, 0;
	@%p11 bra 	$L__BB0_21;
	ld.global.u32 	%r629, [%rd7+140];
	xor.b32  	%r1014, %r1014, %r629;
	ld.global.u32 	%r630, [%rd7+144];
	xor.b32  	%r1013, %r1013, %r630;
	ld.global.u32 	%r631, [%rd7+148];
	xor.b32  	%r1012, %r1012, %r631;
	ld.global.u32 	%r632, [%rd7+152];
	xor.b32  	%r1011, %r1011, %r632;
	ld.global.u32 	%r633, [%rd7+156];
	xor.b32  	%r1010, %r1010, %r633;
$L__BB0_21:
	and.b32  	%r635, %r576, 256;
	setp.eq.s32 	%p12, %r635, 0;
	@%p12 bra 	$L__BB0_23;
	ld.global.u32 	%r636, [%rd7+160];
	xor.b32  	%r1014, %r1014, %r636;
	ld.global.u32 	%r637, [%rd7+164];
	xor.b32  	%r1013, %r1013, %r637;
	ld.global.u32 	%r638, [%rd7+168];
	xor.b32  	%r1012, %r1012, %r638;
	ld.global.u32 	%r639, [%rd7+172];
	xor.b32  	%r1011, %r1011, %r639;
	ld.global.u32 	%r640, [%rd7+176];
	xor.b32  	%r1010, %r1010, %r640;
$L__BB0_23:
	and.b32  	%r642, %r576, 512;
	setp.eq.s32 	%p13, %r642, 0;
	@%p13 bra 	$L__BB0_25;
	ld.global.u32 	%r643, [%rd7+180];
	xor.b32  	%r1014, %r1014, %r643;
	ld.global.u32 	%r644, [%rd7+184];
	xor.b32  	%r1013, %r1013, %r644;
	ld.global.u32 	%r645, [%rd7+188];
	xor.b32  	%r1012, %r1012, %r645;
	ld.global.u32 	%r646, [%rd7+192];
	xor.b32  	%r1011, %r1011, %r646;
	ld.global.u32 	%r647, [%rd7+196];
	xor.b32  	%r1010, %r1010, %r647;
$L__BB0_25:
	and.b32  	%r649, %r576, 1024;
	setp.eq.s32 	%p14, %r649, 0;
	@%p14 bra 	$L__BB0_27;
	ld.global.u32 	%r650, [%rd7+200];
	xor.b32  	%r1014, %r1014, %r650;
	ld.global.u32 	%r651, [%rd7+204];
	xor.b32  	%r1013, %r1013, %r651;
	ld.global.u32 	%r652, [%rd7+208];
	xor.b32  	%r1012, %r1012, %r652;
	ld.global.u32 	%r653, [%rd7+212];
	xor.b32  	%r1011, %r1011, %r653;
	ld.global.u32 	%r654, [%rd7+216];
	xor.b32  	%r1010, %r1010, %r654;
$L__BB0_27:
	and.b32  	%r656, %r576, 2048;
	setp.eq.s32 	%p15, %r656, 0;
	@%p15 bra 	$L__BB0_29;
	ld.global.u32 	%r657, [%rd7+220];
	xor.b32  	%r1014, %r1014, %r657;
	ld.global.u32 	%r658, [%rd7+224];
	xor.b32  	%r1013, %r1013, %r658;
	ld.global.u32 	%r659, [%rd7+228];
	xor.b32  	%r1012, %r1012, %r659;
	ld.global.u32 	%r660, [%rd7+232];
	xor.b32  	%r1011, %r1011, %r660;
	ld.global.u32 	%r661, [%rd7+236];
	xor.b32  	%r1010, %r1010, %r661;
$L__BB0_29:
	and.b32  	%r663, %r576, 4096;
	setp.eq.s32 	%p16, %r663, 0;
	@%p16 bra 	$L__BB0_31;
	ld.global.u32 	%r664, [%rd7+240];
	xor.b32  	%r1014, %r1014, %r664;
	ld.global.u32 	%r665, [%rd7+244];
	xor.b32  	%r1013, %r1013, %r665;
	ld.global.u32 	%r666, [%rd7+248];
	xor.b32  	%r1012, %r1012, %r666;
	ld.global.u32 	%r667, [%rd7+252];
	xor.b32  	%r1011, %r1011, %r667;
	ld.global.u32 	%r668, [%rd7+256];
	xor.b32  	%r1010, %r1010, %r668;
$L__BB0_31:
	and.b32  	%r670, %r576, 8192;
	setp.eq.s32 	%p17, %r670, 0;
	@%p17 bra 	$L__BB0_33;
	ld.global.u32 	%r671, [%rd7+260];
	xor.b32  	%r1014, %r1014, %r671;
	ld.global.u32 	%r672, [%rd7+264];
	xor.b32  	%r1013, %r1013, %r672;
	ld.global.u32 	%r673, [%rd7+268];
	xor.b32  	%r1012, %r1012, %r673;
	ld.global.u32 	%r674, [%rd7+272];
	xor.b32  	%r1011, %r1011, %r674;
	ld.global.u32 	%r675, [%rd7+276];
	xor.b32  	%r1010, %r1010, %r675;
$L__BB0_33:
	and.b32  	%r677, %r576, 16384;
	setp.eq.s32 	%p18, %r677, 0;
	@%p18 bra 	$L__BB0_35;
	ld.global.u32 	%r678, [%rd7+280];
	xor.b32  	%r1014, %r1014, %r678;
	ld.global.u32 	%r679, [%rd7+284];
	xor.b32  	%r1013, %r1013, %r679;
	ld.global.u32 	%r680, [%rd7+288];
	xor.b32  	%r1012, %r1012, %r680;
	ld.global.u32 	%r681, [%rd7+292];
	xor.b32  	%r1011, %r1011, %r681;
	ld.global.u32 	%r682, [%rd7+296];
	xor.b32  	%r1010, %r1010, %r682;
$L__BB0_35:
	and.b32  	%r684, %r576, 32768;
	setp.eq.s32 	%p19, %r684, 0;
	@%p19 bra 	$L__BB0_37;
	ld.global.u32 	%r685, [%rd7+300];
	xor.b32  	%r1014, %r1014, %r685;
	ld.global.u32 	%r686, [%rd7+304];
	xor.b32  	%r1013, %r1013, %r686;
	ld.global.u32 	%r687, [%rd7+308];
	xor.b32  	%r1012, %r1012, %r687;
	ld.global.u32 	%r688, [%rd7+312];
	xor.b32  	%r1011, %r1011, %r688;
	ld.global.u32 	%r689, [%rd7+316];
	xor.b32  	%r1010, %r1010, %r689;
$L__BB0_37:
	add.s32 	%r1009, %r1009, 16;
	setp.ne.s32 	%p20, %r1009, 32;
	@%p20 bra 	$L__BB0_5;
	mad.lo.s32 	%r690, %r1003, -31, %r14;
	add.s32 	%r1003, %r690, 1;
	setp.ne.s32 	%p21, %r1003, 5;
	@%p21 bra 	$L__BB0_4;
	st.local.u32 	[%rd1+4], %r1014;
	st.local.v2.u32 	[%rd1+8], {%r1013, %r1012};
	st.local.v2.u32 	[%rd1+16], {%r1011, %r1010};
	setp.eq.s64 	%p22, %rd5, 1;
	@%p22 bra 	$L__BB0_114;
	mov.b32 	%r1010, 0;
	mov.u32 	%r1011, %r1010;
	mov.u32 	%r1012, %r1010;
	mov.u32 	%r1013, %r1010;
	mov.u32 	%r1014, %r1010;
	mov.u32 	%r1095, %r1010;
$L__BB0_41:
	mul.wide.u32 	%rd25, %r1095, 4;
	add.s64 	%rd26, %rd1, %rd25;
	ld.local.u32 	%r189, [%rd26+4];
	shl.b32 	%r190, %r1095, 5;
	mov.b32 	%r1101, 0;
$L__BB0_42:
	.pragma "nounroll";
	shr.u32 	%r693, %r189, %r1101;
	and.b32  	%r694, %r693, 1;
	setp.eq.b32 	%p23, %r694, 1;
	not.pred 	%p24, %p23;
	add.s32 	%r695, %r190, %r1101;
	mul.lo.s32 	%r696, %r695, 5;
	mul.wide.u32 	%rd27, %r696, 4;
	add.s64 	%rd8, %rd6, %rd27;
	@%p24 bra 	$L__BB0_44;
	ld.global.u32 	%r697, [%rd8];
	xor.b32  	%r1014, %r1014, %r697;
	ld.global.u32 	%r698, [%rd8+4];
	xor.b32  	%r1013, %r1013, %r698;
	ld.global.u32 	%r699, [%rd8+8];
	xor.b32  	%r1012, %r1012, %r699;
	ld.global.u32 	%r700, [%rd8+12];
	xor.b32  	%r1011, %r1011, %r700;
	ld.global.u32 	%r701, [%rd8+16];
	xor.b32  	%r1010, %r1010, %r701;
$L__BB0_44:
	and.b32  	%r703, %r693, 2;
	setp.eq.s32 	%p25, %r703, 0;
	@%p25 bra 	$L__BB0_46;
	ld.global.u32 	%r704, [%rd8+20];
	xor.b32  	%r1014, %r1014, %r704;
	ld.global.u32 	%r705, [%rd8+24];
	xor.b32  	%r1013, %r1013, %r705;
	ld.global.u32 	%r706, [%rd8+28];
	xor.b32  	%r1012, %r1012, %r706;
	ld.global.u32 	%r707, [%rd8+32];
	xor.b32  	%r1011, %r1011, %r707;
	ld.global.u32 	%r708, [%rd8+36];
	xor.b32  	%r1010, %r1010, %r708;
$L__BB0_46:
	and.b32  	%r710, %r693, 4;
	setp.eq.s32 	%p26, %r710, 0;
	@%p26 bra 	$L__BB0_48;
	ld.global.u32 	%r711, [%rd8+40];
	xor.b32  	%r1014, %r1014, %r711;
	ld.global.u32 	%r712, [%rd8+44];
	xor.b32  	%r1013, %r1013, %r712;
	ld.global.u32 	%r713, [%rd8+48];
	xor.b32  	%r1012, %r1012, %r713;
	ld.global.u32 	%r714, [%rd8+52];
	xor.b32  	%r1011, %r1011, %r714;
	ld.global.u32 	%r715, [%rd8+56];
	xor.b32  	%r1010, %r1010, %r715;
$L__BB0_48:
	and.b32  	%r717, %r693, 8;
	setp.eq.s32 	%p27, %r717, 0;
	@%p27 bra 	$L__BB0_50;
	ld.global.u32 	%r718, [%rd8+60];
	xor.b32  	%r1014, %r1014, %r718;
	ld.global.u32 	%r719, [%rd8+64];
	xor.b32  	%r1013, %r1013, %r719;
	ld.global.u32 	%r720, [%rd8+68];
	xor.b32  	%r1012, %r1012, %r720;
	ld.global.u32 	%r721, [%rd8+72];
	xor.b32  	%r1011, %r1011, %r721;
	ld.global.u32 	%r722, [%rd8+76];
	xor.b32  	%r1010, %r1010, %r722;
$L__BB0_50:
	and.b32  	%r724, %r693, 16;
	setp.eq.s32 	%p28, %r724, 0;
	@%p28 bra 	$L__BB0_52;
	ld.global.u32 	%r725, [%rd8+80];
	xor.b32  	%r1014, %r1014, %r725;
	ld.global.u32 	%r726, [%rd8+84];
	xor.b32  	%r1013, %r1013, %r726;
	ld.global.u32 	%r727, [%rd8+88];
	xor.b32  	%r1012, %r1012, %r727;
	ld.global.u32 	%r728, [%rd8+92];
	xor.b32  	%r1011, %r1011, %r728;
	ld.global.u32 	%r729, [%rd8+96];
	xor.b32  	%r1010, %r1010, %r729;
$L__BB0_52:
	and.b32  	%r731, %r693, 32;
	setp.eq.s32 	%p29, %r731, 0;
	@%p29 bra 	$L__BB0_54;
	ld.global.u32 	%r732, [%rd8+100];
	xor.b32  	%r1014, %r1014, %r732;
	ld.global.u32 	%r733, [%rd8+104];
	xor.b32  	%r1013, %r1013, %r733;
	ld.global.u32 	%r734, [%rd8+108];
	xor.b32  	%r1012, %r1012, %r734;
	ld.global.u32 	%r735, [%rd8+112];
	xor.b32  	%r1011, %r1011, %r735;
	ld.global.u32 	%r736, [%rd8+116];
	xor.b32  	%r1010, %r1010, %r736;
$L__BB0_54:
	and.b32  	%r738, %r693, 64;
	setp.eq.s32 	%p30, %r738, 0;
	@%p30 bra 	$L__BB0_56;
	ld.global.u32 	%r739, [%rd8+120];
	xor.b32  	%r1014, %r1014, %r739;
	ld.global.u32 	%r740, [%rd8+124];
	xor.b32  	%r1013, %r1013, %r740;
	ld.global.u32 	%r741, [%rd8+128];
	xor.b32  	%r1012, %r1012, %r741;
	ld.global.u32 	%r742, [%rd8+132];
	xor.b32  	%r1011, %r1011, %r742;
	ld.global.u32 	%r743, [%rd8+136];
	xor.b32  	%r1010, %r1010, %r743;
$L__BB0_56:
	and.b32  	%r745, %r693, 128;
	setp.eq.s32 	%p31, %r745, 0;
	@%p31 bra 	$L__BB0_58;
	ld.global.u32 	%r746, [%rd8+140];
	xor.b32  	%r1014, %r1014, %r746;
	ld.global.u32 	%r747, [%rd8+144];
	xor.b32  	%r1013, %r1013, %r747;
	ld.global.u32 	%r748, [%rd8+148];
	xor.b32  	%r1012, %r1012, %r748;
	ld.global.u32 	%r749, [%rd8+152];
	xor.b32  	%r1011, %r1011, %r749;
	ld.global.u32 	%r750, [%rd8+156];
	xor.b32  	%r1010, %r1010, %r750;
$L__BB0_58:
	and.b32  	%r752, %r693, 256;
	setp.eq.s32 	%p32, %r752, 0;
	@%p32 bra 	$L__BB0_60;
	ld.global.u32 	%r753, [%rd8+160];
	xor.b32  	%r1014, %r1014, %r753;
	ld.global.u32 	%r754, [%rd8+164];
	xor.b32  	%r1013, %r1013, %r754;
	ld.global.u32 	%r755, [%rd8+168];
	xor.b32  	%r1012, %r1012, %r755;
	ld.global.u32 	%r756, [%rd8+172];
	xor.b32  	%r1011, %r1011, %r756;
	ld.global.u32 	%r757, [%rd8+176];
	xor.b32  	%r1010, %r1010, %r757;
$L__BB0_60:
	and.b32  	%r759, %r693, 512;
	setp.eq.s32 	%p33, %r759, 0;
	@%p33 bra 	$L__BB0_62;
	ld.global.u32 	%r760, [%rd8+180];
	xor.b32  	%r1014, %r1014, %r760;
	ld.global.u32 	%r761, [%rd8+184];
	xor.b32  	%r1013, %r1013, %r761;
	ld.global.u32 	%r762, [%rd8+188];
	xor.b32  	%r1012, %r1012, %r762;
	ld.global.u32 	%r763, [%rd8+192];
	xor.b32  	%r1011, %r1011, %r763;
	ld.global.u32 	%r764, [%rd8+196];
	xor.b32  	%r1010, %r1010, %r764;
$L__BB0_62:
	and.b32  	%r766, %r693, 1024;
	setp.eq.s32 	%p34, %r766, 0;
	@%p34 bra 	$L__BB0_64;
	ld.global.u32 	%r767, [%rd8+200];
	xor.b32  	%r1014, %r1014, %r767;
	ld.global.u32 	%r768, [%rd8+204];
	xor.b32  	%r1013, %r1013, %r768;
	ld.global.u32 	%r769, [%rd8+208];
	xor.b32  	%r1012, %r1012, %r769;
	ld.global.u32 	%r770, [%rd8+212];
	xor.b32  	%r1011, %r1011, %r770;
	ld.global.u32 	%r771, [%rd8+216];
	xor.b32  	%r1010, %r1010, %r771;
$L__BB0_64:
	and.b32  	%r773, %r693, 2048;
	setp.eq.s32 	%p35, %r773, 0;
	@%p35 bra 	$L__BB0_66;
	ld.global.u32 	%r774, [%rd8+220];
	xor.b32  	%r1014, %r1014, %r774;
	ld.global.u32 	%r775, [%rd8+224];
	xor.b32  	%r1013, %r1013, %r775;
	ld.global.u32 	%r776, [%rd8+228];
	xor.b32  	%r1012, %r1012, %r776;
	ld.global.u32 	%r777, [%rd8+232];
	xor.b32  	%r1011, %r1011, %r777;
	ld.global.u32 	%r778, [%rd8+236];
	xor.b32  	%r1010, %r1010, %r778;
$L__BB0_66:
	and.b32  	%r780, %r693, 4096;
	setp.eq.s32 	%p36, %r780, 0;
	@%p36 bra 	$L__BB0_68;
	ld.global.u32 	%r781, [%rd8+240];
	xor.b32  	%r1014, %r1014, %r781;
	ld.global.u32 	%r782, [%rd8+244];
	xor.b32  	%r1013, %r1013, %r782;
	ld.global.u32 	%r783, [%rd8+248];
	xor.b32  	%r1012, %r1012, %r783;
	ld.global.u32 	%r784, [%rd8+252];
	xor.b32  	%r1011, %r1011, %r784;
	ld.global.u32 	%r785, [%rd8+256];
	xor.b32  	%r1010, %r1010, %r785;
$L__BB0_68:
	and.b32  	%r787, %r693, 8192;
	setp.eq.s32 	%p37, %r787, 0;
	@%p37 bra 	$L__BB0_70;
	ld.global.u32 	%r788, [%rd8+260];
	xor.b32  	%r1014, %r1014, %r788;
	ld.global.u32 	%r789, [%rd8+264];
	xor.b32  	%r1013, %r1013, %r789;
	ld.global.u32 	%r790, [%rd8+268];
	xor.b32  	%r1012, %r1012, %r790;
	ld.global.u32 	%r791, [%rd8+272];
	xor.b32  	%r1011, %r1011, %r791;
	ld.global.u32 	%r792, [%rd8+276];
	xor.b32  	%r1010, %r1010, %r792;
$L__BB0_70:
	and.b32  	%r794, %r693, 16384;
	setp.eq.s32 	%p38, %r794, 0;
	@%p38 bra 	$L__BB0_72;
	ld.global.u32 	%r795, [%rd8+280];
	xor.b32  	%r1014, %r1014, %r795;
	ld.global.u32 	%r796, [%rd8+284];
	xor.b32  	%r1013, %r1013, %r796;
	ld.global.u32 	%r797, [%rd8+288];
	xor.b32  	%r1012, %r1012, %r797;
	ld.global.u32 	%r798, [%rd8+292];
	xor.b32  	%r1011, %r1011, %r798;
	ld.global.u32 	%r799, [%rd8+296];
	xor.b32  	%r1010, %r1010, %r799;
$L__BB0_72:
	and.b32  	%r801, %r693, 32768;
	setp.eq.s32 	%p39, %r801, 0;
	@%p39 bra 	$L__BB0_74;
	ld.global.u32 	%r802, [%rd8+300];
	xor.b32  	%r1014, %r1014, %r802;
	ld.global.u32 	%r803, [%rd8+304];
	xor.b32  	%r1013, %r1013, %r803;
	ld.global.u32 	%r804, [%rd8+308];
	xor.b32  	%r1012, %r1012, %r804;
	ld.global.u32 	%r805, [%rd8+312];
	xor.b32  	%r1011, %r1011, %r805;
	ld.global.u32 	%r806, [%rd8+316];
	xor.b32  	%r1010, %r1010, %r806;
$L__BB0_74:
	add.s32 	%r1101, %r1101, 16;
	setp.ne.s32 	%p40, %r1101, 32;
	@%p40 bra 	$L__BB0_42;
	mad.lo.s32 	%r807, %r1095, -31, %r190;
	add.s32 	%r1095, %r807, 1;
	setp.ne.s32 	%p41, %r1095, 5;
	@%p41 bra 	$L__BB0_41;
	st.local.u32 	[%rd1+4], %r1014;
	st.local.v2.u32 	[%rd1+8], {%r1013, %r1012};
	st.local.v2.u32 	[%rd1+16], {%r1011, %r1010};
	setp.ne.s64 	%p42, %rd5, 3;
	@%p42 bra 	$L__BB0_114;
	mov.b32 	%r1010, 0;
	mov.u32 	%r1011, %r1010;
	mov.u32 	%r1012, %r1010;
	mov.u32 	%r1013, %r1010;
	mov.u32 	%r1014, %r1010;
	mov.u32 	%r1187, %r1010;
$L__BB0_78:
	mul.wide.u32 	%rd28, %r1187, 4;
	add.s64 	%rd29, %rd1, %rd28;
	ld.local.u32 	%r365, [%rd29+4];
	shl.b32 	%r366, %r1187, 5;
	mov.b32 	%r1193, 0;
$L__BB0_79:
	.pragma "nounroll";
	shr.u32 	%r810, %r365, %r1193;
	and.b32  	%r811, %r810, 1;
	setp.eq.b32 	%p43, %r811, 1;
	not.pred 	%p44, %p43;
	add.s32 	%r812, %r366, %r1193;
	mul.lo.s32 	%r813, %r812, 5;
	mul.wide.u32 	%rd30, %r813, 4;
	add.s64 	%rd9, %rd6, %rd30;
	@%p44 bra 	$L__BB0_81;
	ld.global.u32 	%r814, [%rd9];
	xor.b32  	%r1014, %r1014, %r814;
	ld.global.u32 	%r815, [%rd9+4];
	xor.b32  	%r1013, %r1013, %r815;
	ld.global.u32 	%r816, [%rd9+8];
	xor.b32  	%r1012, %r1012, %r816;
	ld.global.u32 	%r817, [%rd9+12];
	xor.b32  	%r1011, %r1011, %r817;
	ld.global.u32 	%r818, [%rd9+16];
	xor.b32  	%r1010, %r1010, %r818;
$L__BB0_81:
	and.b32  	%r820, %r810, 2;
	setp.eq.s32 	%p45, %r820, 0;
	@%p45 bra 	$L__BB0_83;
	ld.global.u32 	%r821, [%rd9+20];
	xor.b32  	%r1014, %r1014, %r821;
	ld.global.u32 	%r822, [%rd9+24];
	xor.b32  	%r1013, %r1013, %r822;
	ld.global.u32 	%r823, [%rd9+28];
	xor.b32  	%r1012, %r1012, %r823;
	ld.global.u32 	%r824, [%rd9+32];
	xor.b32  	%r1011, %r1011, %r824;
	ld.global.u32 	%r825, [%rd9+36];
	xor.b32  	%r1010, %r1010, %r825;
$L__BB0_83:
	and.b32  	%r827, %r810, 4;
	setp.eq.s32 	%p46, %r827, 0;
	@%p46 bra 	$L__BB0_85;
	ld.global.u32 	%r828, [%rd9+40];
	xor.b32  	%r1014, %r1014, %r828;
	ld.global.u32 	%r829, [%rd9+44];
	xor.b32  	%r1013, %r1013, %r829;
	ld.global.u32 	%r830, [%rd9+48];
	xor.b32  	%r1012, %r1012, %r830;
	ld.global.u32 	%r831, [%rd9+52];
	xor.b32  	%r1011, %r1011, %r831;
	ld.global.u32 	%r832, [%rd9+56];
	xor.b32  	%r1010, %r1010, %r832;
$L__BB0_85:
	and.b32  	%r834, %r810, 8;
	setp.eq.s32 	%p47, %r834, 0;
	@%p47 bra 	$L__BB0_87;
	ld.global.u32 	%r835, [%rd9+60];
	xor.b32  	%r1014, %r1014, %r835;
	ld.global.u32 	%r836, [%rd9+64];
	xor.b32  	%r1013, %r1013, %r836;
	ld.global.u32 	%r837, [%rd9+68];
	xor.b32  	%r1012, %r1012, %r837;
	ld.global.u32 	%r838, [%rd9+72];
	xor.b32  	%r1011, %r1011, %r838;
	ld.global.u32 	%r839, [%rd9+76];
	xor.b32  	%r1010, %r1010, %r839;
$L__BB0_87:
	and.b32  	%r841, %r810, 16;
	setp.eq.s32 	%p48, %r841, 0;
	@%p48 bra 	$L__BB0_89;
	ld.global.u32 	%r842, [%rd9+80];
	xor.b32  	%r1014, %r1014, %r842;
	ld.global.u32 	%r843, [%rd9+84];
	xor.b32  	%r1013, %r1013, %r843;
	ld.global.u32 	%r844, [%rd9+88];
	xor.b32  	%r1012, %r1012, %r844;
	ld.global.u32 	%r845, [%rd9+92];
	xor.b32  	%r1011, %r1011, %r845;
	ld.global.u32 	%r846, [%rd9+96];
	xor.b32  	%r1010, %r1010, %r846;
$L__BB0_89:
	and.b32  	%r848, %r810, 32;
	setp.eq.s32 	%p49, %r848, 0;
	@%p49 bra 	$L__BB0_91;
	ld.global.u32 	%r849, [%rd9+100];
	xor.b32  	%r1014, %r1014, %r849;
	ld.global.u32 	%r850, [%rd9+104];
	xor.b32  	%r1013, %r1013, %r850;
	ld.global.u32 	%r851, [%rd9+108];
	xor.b32  	%r1012, %r1012, %r851;
	ld.global.u32 	%r852, [%rd9+112];
	xor.b32  	%r1011, %r1011, %r852;
	ld.global.u32 	%r853, [%rd9+116];
	xor.b32  	%r1010, %r1010, %r853;
$L__BB0_91:
	and.b32  	%r855, %r810, 64;
	setp.eq.s32 	%p50, %r855, 0;
	@%p50 bra 	$L__BB0_93;
	ld.global.u32 	%r856, [%rd9+120];
	xor.b32  	%r1014, %r1014, %r856;
	ld.global.u32 	%r857, [%rd9+124];
	xor.b32  	%r1013, %r1013, %r857;
	ld.global.u32 	%r858, [%rd9+128];
	xor.b32  	%r1012, %r1012, %r858;
	ld.global.u32 	%r859, [%rd9+132];
	xor.b32  	%r1011, %r1011, %r859;
	ld.global.u32 	%r860, [%rd9+136];
	xor.b32  	%r1010, %r1010, %r860;
$L__BB0_93:
	and.b32  	%r862, %r810, 128;
	setp.eq.s32 	%p51, %r862, 0;
	@%p51 bra 	$L__BB0_95;
	ld.global.u32 	%r863, [%rd9+140];
	xor.b32  	%r1014, %r1014, %r863;
	ld.global.u32 	%r864, [%rd9+144];
	xor.b32  	%r1013, %r1013, %r864;
	ld.global.u32 	%r865, [%rd9+148];
	xor.b32  	%r1012, %r1012, %r865;
	ld.global.u32 	%r866, [%rd9+152];
	xor.b32  	%r1011, %r1011, %r866;
	ld.global.u32 	%r867, [%rd9+156];
	xor.b32  	%r1010, %r1010, %r867;
$L__BB0_95:
	and.b32  	%r869, %r810, 256;
	setp.eq.s32 	%p52, %r869, 0;
	@%p52 bra 	$L__BB0_97;
	ld.global.u32 	%r870, [%rd9+160];
	xor.b32  	%r1014, %r1014, %r870;
	ld.global.u32 	%r871, [%rd9+164];
	xor.b32  	%r1013, %r1013, %r871;
	ld.global.u32 	%r872, [%rd9+168];
	xor.b32  	%r1012, %r1012, %r872;
	ld.global.u32 	%r873, [%rd9+172];
	xor.b32  	%r1011, %r1011, %r873;
	ld.global.u32 	%r874, [%rd9+176];
	xor.b32  	%r1010, %r1010, %r874;
$L__BB0_97:
	and.b32  	%r876, %r810, 512;
	setp.eq.s32 	%p53, %r876, 0;
	@%p53 bra 	$L__BB0_99;
	ld.global.u32 	%r877, [%rd9+180];
	xor.b32  	%r1014, %r1014, %r877;
	ld.global.u32 	%r878, [%rd9+184];
	xor.b32  	%r1013, %r1013, %r878;
	ld.global.u32 	%r879, [%rd9+188];
	xor.b32  	%r1012, %r1012, %r879;
	ld.global.u32 	%r880, [%rd9+192];
	xor.b32  	%r1011, %r1011, %r880;
	ld.global.u32 	%r881, [%rd9+196];
	xor.b32  	%r1010, %r1010, %r881;
$L__BB0_99:
	and.b32  	%r883, %r810, 1024;
	setp.eq.s32 	%p54, %r883, 0;
	@%p54 bra 	$L__BB0_101;
	ld.global.u32 	%r884, [%rd9+200];
	xor.b32  	%r1014, %r1014, %r884;
	ld.global.u32 	%r885, [%rd9+204];
	xor.b32  	%r1013, %r1013, %r885;
	ld.global.u32 	%r886, [%rd9+208];
	xor.b32  	%r1012, %r1012, %r886;
	ld.global.u32 	%r887, [%rd9+212];
	xor.b32  	%r1011, %r1011, %r887;
	ld.global.u32 	%r888, [%rd9+216];
	xor.b32  	%r1010, %r1010, %r888;
$L__BB0_101:
	and.b32  	%r890, %r810, 2048;
	setp.eq.s32 	%p55, %r890, 0;
	@%p55 bra 	$L__BB0_103;
	ld.global.u32 	%r891, [%rd9+220];
	xor.b32  	%r1014, %r1014, %r891;
	ld.global.u32 	%r892, [%rd9+224];
	xor.b32  	%r1013, %r1013, %r892;
	ld.global.u32 	%r893, [%rd9+228];
	xor.b32  	%r1012, %r1012, %r893;
	ld.global.u32 	%r894, [%rd9+232];
	xor.b32  	%r1011, %r1011, %r894;
	ld.global.u32 	%r895, [%rd9+236];
	xor.b32  	%r1010, %r1010, %r895;
$L__BB0_103:
	and.b32  	%r897, %r810, 4096;
	setp.eq.s32 	%p56, %r897, 0;
	@%p56 bra 	$L__BB0_105;
	ld.global.u32 	%r898, [%rd9+240];
	xor.b32  	%r1014, %r1014, %r898;
	ld.global.u32 	%r899, [%rd9+244];
	xor.b32  	%r1013, %r1013, %r899;
	ld.global.u32 	%r900, [%rd9+248];
	xor.b32  	%r1012, %r1012, %r900;
	ld.global.u32 	%r901, [%rd9+252];
	xor.b32  	%r1011, %r1011, %r901;
	ld.global.u32 	%r902, [%rd9+256];
	xor.b32  	%r1010, %r1010, %r902;
$L__BB0_105:
	and.b32  	%r904, %r810, 8192;
	setp.eq.s32 	%p57, %r904, 0;
	@%p57 bra 	$L__BB0_107;
	ld.global.u32 	%r905, [%rd9+260];
	xor.b32  	%r1014, %r1014, %r905;
	ld.global.u32 	%r906, [%rd9+264];
	xor.b32  	%r1013, %r1013, %r906;
	ld.global.u32 	%r907, [%rd9+268];
	xor.b32  	%r1012, %r1012, %r907;
	ld.global.u32 	%r908, [%rd9+272];
	xor.b32  	%r1011, %r1011, %r908;
	ld.global.u32 	%r909, [%rd9+276];
	xor.b32  	%r1010, %r1010, %r909;
$L__BB0_107:
	and.b32  	%r911, %r810, 16384;
	setp.eq.s32 	%p58, %r911, 0;
	@%p58 bra 	$L__BB0_109;
	ld.global.u32 	%r912, [%rd9+280];
	xor.b32  	%r1014, %r1014, %r912;
	ld.global.u32 	%r913, [%rd9+284];
	xor.b32  	%r1013, %r1013, %r913;
	ld.global.u32 	%r914, [%rd9+288];
	xor.b32  	%r1012, %r1012, %r914;
	ld.global.u32 	%r915, [%rd9+292];
	xor.b32  	%r1011, %r1011, %r915;
	ld.global.u32 	%r916, [%rd9+296];
	xor.b32  	%r1010, %r1010, %r916;
$L__BB0_109:
	and.b32  	%r918, %r810, 32768;
	setp.eq.s32 	%p59, %r918, 0;
	@%p59 bra 	$L__BB0_111;
	ld.global.u32 	%r919, [%rd9+300];
	xor.b32  	%r1014, %r1014, %r919;
	ld.global.u32 	%r920, [%rd9+304];
	xor.b32  	%r1013, %r1013, %r920;
	ld.global.u32 	%r921, [%rd9+308];
	xor.b32  	%r1012, %r1012, %r921;
	ld.global.u32 	%r922, [%rd9+312];
	xor.b32  	%r1011, %r1011, %r922;
	ld.global.u32 	%r923, [%rd9+316];
	xor.b32  	%r1010, %r1010, %r923;
$L__BB0_111:
	add.s32 	%r1193, %r1193, 16;
	setp.ne.s32 	%p60, %r1193, 32;
	@%p60 bra 	$L__BB0_79;
	mad.lo.s32 	%r924, %r1187, -31, %r366;
	add.s32 	%r1187, %r924, 1;
	setp.ne.s32 	%p61, %r1187, 5;
	@%p61 bra 	$L__BB0_78;
	st.local.u32 	[%rd1+4], %r1014;
	st.local.v2.u32 	[%rd1+8], {%r1013, %r1012};
	st.local.v2.u32 	[%rd1+16], {%r1011, %r1010};
$L__BB0_114:
	shr.u64 	%rd41, %rd4, 2;
	add.s32 	%r997, %r997, 1;
	setp.gt.u64 	%p62, %rd4, 3;
	@%p62 bra 	$L__BB0_2;
$L__BB0_115:
	mov.b64 	%rd43, 0;
	mov.b32 	%r1284, 832457172;
	mov.b64 	%rd42, 1000000;
$L__BB0_116:
	shr.u32 	%r926, %r1014, 2;
	xor.b32  	%r927, %r926, %r1014;
	shl.b32 	%r928, %r1010, 4;
	shl.b32 	%r929, %r927, 1;
	xor.b32  	%r930, %r929, %r928;
	xor.b32  	%r931, %r930, %r927;
	xor.b32  	%r932, %r931, %r1010;
	shr.u32 	%r933, %r1013, 2;
	xor.b32  	%r934, %r933, %r1013;
	shl.b32 	%r935, %r932, 4;
	shl.b32 	%r936, %r934, 1;
	xor.b32  	%r937, %r936, %r935;
	xor.b32  	%r938, %r937, %r934;
	xor.b32  	%r939, %r938, %r932;
	shr.u32 	%r940, %r1012, 2;
	xor.b32  	%r941, %r940, %r1012;
	shl.b32 	%r942, %r939, 4;
	shl.b32 	%r943, %r941, 1;
	xor.b32  	%r944, %r943, %r942;
	xor.b32  	%r945, %r944, %r941;
	xor.b32  	%r946, %r945, %r939;
	shr.u32 	%r947, %r1011, 2;
	xor.b32  	%r948, %r947, %r1011;
	shl.b32 	%r949, %r946, 4;
	shl.b32 	%r950, %r948, 1;
	xor.b32  	%r951, %r950, %r949;
	xor.b32  	%r952, %r951, %r948;
	xor.b32  	%r1014, %r952, %r946;
	shr.u32 	%r953, %r1010, 2;
	xor.b32  	%r954, %r953, %r1010;
	shl.b32 	%r955, %r1014, 4;
	shl.b32 	%r956, %r954, 1;
	xor.b32  	%r957, %r956, %r955;
	xor.b32  	%r958, %r957, %r954;
	xor.b32  	%r1013, %r958, %r1014;
	shr.u32 	%r959, %r932, 2;
	xor.b32  	%r960, %r959, %r932;
	shl.b32 	%r961, %r1013, 4;
	shl.b32 	%r962, %r960, 1;
	xor.b32  	%r963, %r962, %r961;
	xor.b32  	%r964, %r963, %r960;
	xor.b32  	%r1012, %r964, %r1013;
	shr.u32 	%r965, %r939, 2;
	xor.b32  	%r966, %r965, %r939;
	shl.b32 	%r967, %r1012, 4;
	shl.b32 	%r968, %r966, 1;
	xor.b32  	%r969, %r968, %r967;
	xor.b32  	%r970, %r969, %r966;
	xor.b32  	%r1011, %r970, %r1012;
	shr.u32 	%r971, %r946, 2;
	xor.b32  	%r972, %r971, %r946;
	shl.b32 	%r973, %r1011, 4;
	shl.b32 	%r974, %r972, 1;
	xor.b32  	%r975, %r974, %r973;
	xor.b32  	%r976, %r975, %r972;
	xor.b32  	%r1010, %r976, %r1011;
	add.s32 	%r977, %r1284, %r1010;
	add.s32 	%r978, %r932, %r1284;
	cvt.rn.f32.u32 	%f1, %r978;
	fma.rn.f32 	%f2, %f1, 0f2F800000, 0f2F000000;
	add.s32 	%r979, %r1284, %r939;
	add.s32 	%r980, %r979, 362437;
	cvt.rn.f32.u32 	%f3, %r980;
	fma.rn.f32 	%f4, %f3, 0f2F800000, 0f2F000000;
	mul.f32 	%f5, %f4, %f4;
	fma.rn.f32 	%f6, %f2, %f2, %f5;
	cvt.rzi.u64.f32 	%rd33, %f6;
	add.s32 	%r981, %r1284, %r946;
	add.s32 	%r982, %r981, 724874;
	cvt.rn.f32.u32 	%f7, %r982;
	fma.rn.f32 	%f8, %f7, 0f2F800000, 0f2F000000;
	add.s32 	%r983, %r1284, %r1014;
	add.s32 	%r984, %r983, 1087311;
	cvt.rn.f32.u32 	%f9, %r984;
	fma.rn.f32 	%f10, %f9, 0f2F800000, 0f2F000000;
	mul.f32 	%f11, %f10, %f10;
	fma.rn.f32 	%f12, %f8, %f8, %f11;
	cvt.rzi.u64.f32 	%rd34, %f12;
	add.s64 	%rd35, %rd33, %rd34;
	add.s32 	%r985, %r1284, %r1013;
	add.s32 	%r986, %r985, 1449748;
	cvt.rn.f32.u32 	%f13, %r986;
	fma.rn.f32 	%f14, %f13, 0f2F800000, 0f2F000000;
	add.s32 	%r987, %r1284, %r1012;
	add.s32 	%r988, %r987, 1812185;
	cvt.rn.f32.u32 	%f15, %r988;
	fma.rn.f32 	%f16, %f15, 0f2F800000, 0f2F000000;
	mul.f32 	%f17, %f16, %f16;
	fma.rn.f32 	%f18, %f14, %f14, %f17;
	cvt.rzi.u64.f32 	%rd36, %f18;
	add.s64 	%rd37, %rd35, %rd36;
	add.s32 	%r989, %r1284, %r1011;
	add.s32 	%r990, %r989, 2174622;
	cvt.rn.f32.u32 	%f19, %r990;
	fma.rn.f32 	%f20, %f19, 0f2F800000, 0f2F000000;
	add.s32 	%r991, %r977, 2537059;
	cvt.rn.f32.u32 	%f21, %r991;
	fma.rn.f32 	%f22, %f21, 0f2F800000, 0f2F000000;
	mul.f32 	%f23, %f22, %f22;
	fma.rn.f32 	%f24, %f20, %f20, %f23;
	cvt.rzi.u64.f32 	%rd38, %f24;
	add.s64 	%rd39, %rd37, %rd38;
	sub.s64 	%rd40, %rd43, %rd39;
	add.s64 	%rd43, %rd40, 4;
	add.s32 	%r1284, %r1284, 2899496;
	add.s64 	%rd42, %rd42, -4;
	setp.ne.s64 	%p63, %rd42, 0;
	@%p63 bra 	$L__BB0_116;
	st.global.u64 	[%rd3], %rd43;
	ret;

}


// ===== COMPILED SASS (sm_100) =====

	.target	sm_100

	.elftype	@"ET_EXEC"


//--------------------- .note.nv.tkinfo           --------------------------
	.section	.note.nv.tkinfo,"",@"SHT_NOTE"
	.sectionflags	@"SHF_NOTE_NV_TKINFO"
	.tkinfo
        /*0018*/ 	.word	0x00000002
        /*0030*/ 	.string	""
        /*0030*/ 	.string	"ptxas"
        /*0030*/ 	.string	"Cuda compilation tools, release 13.0, V13.0.88"
        /*0030*/ 	.string	"Build cuda_13.0.r13.0/compiler.36424714_0"
        /*0030*/ 	.string	"-arch sm_100 -m 64 "



//--------------------- .note.nv.cuinfo           --------------------------
	.section	.note.nv.cuinfo,"",@"SHT_NOTE"
	.sectionflags	@"SHF_NOTE_NV_CUINFO"
        /*0018*/ 	.short	0x0002
        /*001a*/ 	.short	0x0064
        /*001c*/ 	.short	0x0082
	.zero		2


//--------------------- .nv.info                  --------------------------
	.section	.nv.info,"",@"SHT_CUDA_INFO"
	.align	4


	//----- nvinfo : EIATTR_REGCOUNT
	.align		4
        /*0000*/ 	.byte	0x04, 0x2f
        /*0002*/ 	.short	(.L_10 - .L_9)
	.align		4
.L_9:
        /*0004*/ 	.word	index@(_Z7piCountPm)
        /*0008*/ 	.word	0x00000020


	//----- nvinfo : EIATTR_FRAME_SIZE
	.align		4
.L_10:
        /*000c*/ 	.byte	0x04, 0x11
        /*000e*/ 	.short	(.L_12 - .L_11)
	.align		4
.L_11:
        /*0010*/ 	.word	index@(_Z7piCountPm)
        /*0014*/ 	.word	0x00000030


	//----- nvinfo : EIATTR_MIN_STACK_SIZE
	.align		4
.L_12:
        /*0018*/ 	.byte	0x04, 0x12
        /*001a*/ 	.short	(.L_14 - .L_13)
	.align		4
.L_13:
        /*001c*/ 	.word	index@(_Z7piCountPm)
        /*0020*/ 	.word	0x00000030
.L_14:


//--------------------- .nv.compat                --------------------------
	.section	.nv.compat,"",@"SHT_CUDA_COMPAT_INFO"
	.align	4
        /*0000*/ 	.byte	0x02, 0x09, 0x00, 0x00, 0x02, 0x02, 0x01, 0x00, 0x02, 0x05, 0x05, 0x00, 0x03, 0x07, 0x01, 0x01
        /*0010*/ 	.byte	0x02, 0x03, 0x00, 0x00, 0x02, 0x06, 0x01, 0x00, 0x04, 0x0b, 0x08, 0x00, 0x09, 0x00, 0x00, 0x00
        /*0020*/ 	.byte	0x00, 0x00, 0x00, 0x00


//--------------------- .nv.info._Z7piCountPm     --------------------------
	.section	.nv.info._Z7piCountPm,"",@"SHT_CUDA_INFO"
	.sectionflags	@""
	.align	4


	//----- nvinfo : EIATTR_CUDA_API_VERSION
	.align		4
        /*0000*/ 	.byte	0x04, 0x37
        /*0002*/ 	.short	(.L_16 - .L_15)
.L_15:
        /*0004*/ 	.word	0x00000082


	//----- nvinfo : EIATTR_KPARAM_INFO
	.align		4
.L_16:
        /*0008*/ 	.byte	0x04, 0x17
        /*000a*/ 	.short	(.L_18 - .L_17)
.L_17:
        /*000c*/ 	.word	0x00000000
        /*0010*/ 	.short	0x0000
        /*0012*/ 	.short	0x0000
        /*0014*/ 	.byte	0x00, 0xf5, 0x21, 0x00


	//----- nvinfo : EIATTR_SPARSE_MMA_MASK
	.align		4
.L_18:
        /*0018*/ 	.byte	0x03, 0x50
        /*001a*/ 	.short	0x0000


	//----- nvinfo : EIATTR_MAXREG_COUNT
	.align		4
        /*001c*/ 	.byte	0x03, 0x1b
        /*001e*/ 	.short	0x00ff


	//----- nvinfo : EIATTR_MERCURY_ISA_VERSION
	.align		4
        /*0020*/ 	.byte	0x03, 0x5f
        /*0022*/ 	.short	0x0101


	//----- nvinfo : EIATTR_VRC_CTA_INIT_COUNT
	.align		4
        /*0024*/ 	.byte	0x02, 0x4a
	.zero		1
	.zero		1


	//----- nvinfo : EIATTR_EXIT_INSTR_OFFSETS
	.align		4
        /*0028*/ 	.byte	0x04, 0x1c
        /*002a*/ 	.short	(.L_20 - .L_19)


	//   ....[0]....
.L_19:
        /*002c*/ 	.word	0x00002d80


	//----- nvinfo : EIATTR_CRS_STACK_SIZE
	.align		4
.L_20:
        /*0030*/ 	.byte	0x04, 0x1e
        /*0032*/ 	.short	(.L_22 - .L_21)
.L_21:
        /*0034*/ 	.word	0x00000000


	//----- nvinfo : EIATTR_CBANK_PARAM_SIZE
	.align		4
.L_22:
        /*0038*/ 	.byte	0x03, 0x19
        /*003a*/ 	.short	0x0008


	//----- nvinfo : EIATTR_PARAM_CBANK
	.align		4
        /*003c*/ 	.byte	0x04, 0x0a
        /*003e*/ 	.short	(.L_24 - .L_23)
	.align		4
.L_23:
        /*0040*/ 	.word	index@(.nv.constant0._Z7piCountPm)
        /*0044*/ 	.short	0x0380
        /*0046*/ 	.short	0x0008


	//----- nvinfo : EIATTR_SW_WAR
	.align		4
.L_24:
        /*0048*/ 	.byte	0x04, 0x36
        /*004a*/ 	.short	(.L_26 - .L_25)
.L_25:
        /*004c*/ 	.word	0x00000008
.L_26:


//--------------------- .nv.callgraph             --------------------------
	.section	.nv.callgraph,"",@"SHT_CUDA_CALLGRAPH"
	.align	4
	.sectionentsize	8
	.align		4
        /*0000*/ 	.word	0x00000000
	.align		4
        /*0004*/ 	.word	0xffffffff
	.align		4
        /*0008*/ 	.word	0x00000000
	.align		4
        /*000c*/ 	.word	0xfffffffe
	.align		4
        /*0010*/ 	.word	0x00000000
	.align		4
        /*0014*/ 	.word	0xfffffffd
	.align		4
        /*0018*/ 	.word	0x00000000
	.align		4
        /*001c*/ 	.word	0xfffffffc


//--------------------- .nv.constant4             --------------------------
	.section	.nv.constant4,"a",@progbits
	.align	8
	.align		8
.nv.constant4:
        /*0000*/ 	.dword	precalc_xorwow_matrix
	.align		8
        /*0008*/ 	.dword	precalc_xorwow_offset_matrix
	.align		8
        /*0010*/ 	.dword	mrg32k3aM1
	.align		8
        /*0018*/ 	.dword	mrg32k3aM2
	.align		8
        /*0020*/ 	.dword	mrg32k3aM1SubSeq
	.align		8
        /*0028*/ 	.dword	mrg32k3aM2SubSeq
	.align		8
        /*0030*/ 	.dword	mrg32k3aM1Seq
	.align		8
        /*0038*/ 	.dword	mrg32k3aM2Seq


//--------------------- .nv.constant3             --------------------------
	.section	.nv.constant3,"a",@progbits
	.align	8
.nv.constant3:
	.type		__cr_lgamma_table,@object
	.size		__cr_lgamma_table,(.L_8 - __cr_lgamma_table)
__cr_lgamma_table:
        /*0000*/ 	.byte	0x00, 0x00, 0x00, 0x00, 0x00, 0x00, 0x00, 0x00, 0x00, 0x00, 0x00, 0x00, 0x00, 0x00, 0x00, 0x00
        /*0010*/ 	.byte	0xef, 0x39, 0xfa, 0xfe, 0x42, 0x2e, 0xe6, 0x3f, 0x02, 0x20, 0x2a, 0xfa, 0x0b, 0xab, 0xfc, 0x3f
        /*0020*/ 	.byte	0xf9, 0x2c, 0x92, 0x7c, 0xa7, 0x6c, 0x09, 0x40, 0xc9, 0x79, 0x44, 0x3c, 0x64, 0x26, 0x13, 0x40
        /*0030*/ 	.byte	0xca, 0x01, 0xcf, 0x3a, 0x27, 0x51, 0x1a, 0x40, 0x30, 0xcc, 0x2d, 0xf3, 0xe1, 0x0c, 0x21, 0x40
        /*0040*/ 	.byte	0x0d, 0xb7, 0xfc, 0x82, 0x8e, 0x35, 0x25, 0x40
.L_8:


//--------------------- .text._Z7piCountPm        --------------------------
	.section	.text._Z7piCountPm,"ax",@progbits
	.align	128
        .global         _Z7piCountPm
        .type           _Z7piCountPm,@function
        .size           _Z7piCountPm,(.L_x_13 - _Z7piCountPm)
        .other          _Z7piCountPm,@"STO_CUDA_ENTRY STV_DEFAULT"
_Z7piCountPm:
.text._Z7piCountPm:
[----:B------:R-:W0:Y:S01]  /*0000*/  LDC R1, c[0x0][0x37c] ;  /* 0x0000df00ff017b82 */ /* 0x000e220000000800 */
[----:B------:R-:W1:Y:S07]  /*0010*/  S2R R3, SR_TID.X ;  /* 0x0000000000037919 */ /* 0x000e6e0000002100 */
[----:B------:R-:W1:Y:S01]  /*0020*/  S2UR UR4, SR_CTAID.X ;  /* 0x00000000000479c3 */ /* 0x000e620000002500 */
[----:B------:R-:W2:Y:S01]  /*0030*/  LDCU.64 UR6, c[0x0][0x358] ;  /* 0x00006b00ff0677ac */ /* 0x000ea20008000a00 */
[----:B0-----:R-:W-:Y:S01]  /*0040*/  VIADD R1, R1, 0xffffffd0 ;  /* 0xffffffd001017836 */ /* 0x001fe20000000000 */
[----:B------:R-:W-:Y:S01]  /*0050*/  BSSY.RECONVERGENT B0, `(.L_x_0) ;  /* 0x000026b000007945 */ /* 0x000fe20003800200 */
[----:B------:R-:W-:-:S02]  /*0060*/  IMAD.MOV.U32 R6, RZ, RZ, 0x3198c20f ;  /* 0x3198c20fff067424 */ /* 0x000fc400078e00ff */
[----:B------:R-:W-:Y:S02]  /*0070*/  IMAD.MOV.U32 R7, RZ, RZ, 0x5efdb30c ;  /* 0x5efdb30cff077424 */ /* 0x000fe400078e00ff */
[----:B------:R-:W1:Y:S01]  /*0080*/  LDC R14, c[0x0][0x360] ;  /* 0x0000d800ff0e7b82 */ /* 0x000e620000000800 */
[----:B------:R-:W-:Y:S02]  /*0090*/  IMAD.MOV.U32 R8, RZ, RZ, 0x423bb012 ;  /* 0x423bb012ff087424 */ /* 0x000fe400078e00ff */
[----:B------:R-:W-:Y:S01]  /*00a0*/  IMAD.MOV.U32 R9, RZ, RZ, -0x75bd8fc ;  /* 0xf8a42704ff097424 */ /* 0x000fe200078e00ff */
[----:B------:R0:W-:Y:S01]  /*00b0*/  STL.64 [R1], R6 ;  /* 0x0000000601007387 */ /* 0x0001e20000100a00 */
[----:B------:R-:W-:Y:S02]  /*00c0*/  IMAD.MOV.U32 R10, RZ, RZ, -0x23270784 ;  /* 0xdcd8f87cff0a7424 */ /* 0x000fe400078e00ff */
[----:B------:R-:W-:Y:S01]  /*00d0*/  IMAD.MOV.U32 R11, RZ, RZ, 0x57fa2510 ;  /* 0x57fa2510ff0b7424 */ /* 0x000fe200078e00ff */
[----:B------:R-:W3:Y:S01]  /*00e0*/  LDC.64 R12, c[0x0][0x380] ;  /* 0x0000e000ff0c7b82 */ /* 0x000ee20000000a00 */
[----:B------:R0:W-:Y:S01]  /*00f0*/  STL.64 [R1+0x8], R8 ;  /* 0x0000080801007387 */ /* 0x0001e20000100a00 */
[----:B------:R-:W-:-:S02]  /*0100*/  IMAD.MOV.U32 R0, RZ, RZ, 0x5efdb30c ;  /* 0x5efdb30cff007424 */ /* 0x000fc400078e00ff */
[----:B------:R-:W-:Y:S01]  /*0110*/  IMAD.MOV.U32 R5, RZ, RZ, -0x75bd8fc ;  /* 0xf8a42704ff057424 */ /* 0x000fe200078e00ff */
[----:B------:R0:W-:Y:S01]  /*0120*/  STL.64 [R1+0x10], R10 ;  /* 0x0000100a01007387 */ /* 0x0001e20000100a00 */
[----:B------:R-:W-:Y:S02]  /*0130*/  IMAD.MOV.U32 R4, RZ, RZ, 0x423bb012 ;  /* 0x423bb012ff047424 */ /* 0x000fe400078e00ff */
[----:B------:R-:W-:Y:S02]  /*0140*/  IMAD.MOV.U32 R2, RZ, RZ, -0x23270784 ;  /* 0xdcd8f87cff027424 */ /* 0x000fe400078e00ff */
[----:B-1----:R-:W-:Y:S02]  /*0150*/  IMAD R14, R14, UR4, R3 ;  /* 0x000000040e0e7c24 */ /* 0x002fe4000f8e0203 */
[----:B------:R-:W-:-:S03]  /*0160*/  IMAD.MOV.U32 R3, RZ, RZ, 0x57fa2510 ;  /* 0x57fa2510ff037424 */ /* 0x000fc600078e00ff */
[C---:B------:R-:W-:Y:S01]  /*0170*/  ISETP.NE.AND P0, PT, R14.reuse, RZ, PT ;  /* 0x000000ff0e00720c */ /* 0x040fe20003f05270 */
[----:B---3--:R-:W-:-:S05]  /*0180*/  IMAD.WIDE.U32 R12, R14, 0x8, R12 ;  /* 0x000000080e0c7825 */ /* 0x008fca00078e000c */
[----:B--2---:R0:W-:Y:S07]  /*0190*/  STG.E.64 desc[UR6][R12.64], RZ ;  /* 0x000000ff0c007986 */ /* 0x0041ee000c101b06 */
[----:B------:R-:W-:Y:S05]  /*01a0*/  @!P0 BRA `(.L_x_1) ;  /* 0x0000002400548947 */ /* 0x000fea0003800000 */
[----:B0-----:R-:W-:Y:S01]  /*01b0*/  CS2R R10, SRZ ;  /* 0x00000000000a7805 */ /* 0x001fe2000001ff00 */
[----:B------:R-:W-:Y:S02]  /*01c0*/  IMAD.MOV.U32 R0, RZ, RZ, 0x5efdb30c ;  /* 0x5efdb30cff007424 */ /* 0x000fe400078e00ff */
[----:B------:R-:W-:Y:S02]  /*01d0*/  IMAD.MOV.U32 R4, RZ, RZ, 0x423bb012 ;  /* 0x423bb012ff047424 */ /* 0x000fe400078e00ff */
[----:B------:R-:W-:Y:S02]  /*01e0*/  IMAD.MOV.U32 R5, RZ, RZ, -0x75bd8fc ;  /* 0xf8a42704ff057424 */ /* 0x000fe400078e00ff */
[----:B------:R-:W-:Y:S02]  /*01f0*/  IMAD.MOV.U32 R2, RZ, RZ, -0x23270784 ;  /* 0xdcd8f87cff027424 */ /* 0x000fe400078e00ff */
[----:B------:R-:W-:-:S07]  /*0200*/  IMAD.MOV.U32 R3, RZ, RZ, 0x57fa2510 ;  /* 0x57fa2510ff037424 */ /* 0x000fce00078e00ff */
.L_x_10:
[----:B------:R-:W-:Y:S01]  /*0210*/  LOP3.LUT R6, R14, 0x3, RZ, 0xc0, !PT ;  /* 0x000000030e067812 */ /* 0x000fe200078ec0ff */
[----:B------:R-:W-:Y:S03]  /*0220*/  BSSY.RECONVERGENT B1, `(.L_x_2) ;  /* 0x0000247000017945 */ /* 0x000fe60003800200 */
[----:B------:R-:W-:-:S04]  /*0230*/  ISETP.NE.U32.AND P0, PT, R6, RZ, PT ;  /* 0x000000ff0600720c */ /* 0x000fc80003f05070 */
[----:B------:R-:W-:-:S13]  /*0240*/  ISETP.NE.AND.EX P0, PT, RZ, RZ, PT, P0 ;  /* 0x000000ffff00720c */ /* 0x000fda0003f05300 */
[----:B0-----:R-:W-:Y:S05]  /*0250*/  @!P0 BRA `(.L_x_3) ;  /* 0x00000024000c8947 */ /* 0x001fea0003800000 */
[----:B------:R-:W0:Y:S01]  /*0260*/  LDC.64 R8, c[0x4][RZ] ;  /* 0x01000000ff087b82 */ /* 0x000e220000000a00 */
[----:B------:R-:W-:Y:S01]  /*0270*/  IMAD.MOV.U32 R0, RZ, RZ, RZ ;  /* 0x000000ffff007224 */ /* 0x000fe200078e00ff */
[----:B------:R-:W-:Y:S01]  /*0280*/  CS2R R2, SRZ ;  /* 0x0000000000027805 */ /* 0x000fe2000001ff00 */
[----:B------:R-:W-:Y:S01]  /*0290*/  IMAD.MOV.U32 R16, RZ, RZ, RZ ;  /* 0x000000ffff107224 */ /* 0x000fe200078e00ff */
[----:B------:R-:W-:Y:S01]  /*02a0*/  CS2R R4, SRZ ;  /* 0x0000000000047805 */ /* 0x000fe2000001ff00 */
[----:B0-----:R-:W-:-:S07]  /*02b0*/  IMAD.WIDE.U32 R8, R10, 0xc80, R8 ;  /* 0x00000c800a087825 */ /* 0x001fce00078e0008 */
.L_x_5:
[----:B------:R-:W-:-:S06]  /*02c0*/  IMAD R15, R16, 0x4, R1 ;  /* 0x00000004100f7824 */ /* 0x000fcc00078e0201 */
[----:B------:R-:W5:Y:S01]  /*02d0*/  LDL R15, [R15+0x4] ;  /* 0x000004000f0f7983 */ /* 0x000f620000100800 */
[----:B------:R-:W-:-:S05]  /*02e0*/  UMOV UR4, URZ ;  /* 0x000000ff00047c82 */ /* 0x000fca0008000000 */
.L_x_4:
[----:B-----5:R-:W-:Y:S01]  /*02f0*/  SHF.R.U32.HI R20, RZ, UR4, R15 ;  /* 0x00000004ff147c19 */ /* 0x020fe2000801160f */
[----:B------:R-:W-:-:S03]  /*0300*/  IMAD.SHL.U32 R6, R16, 0x20, RZ ;  /* 0x0000002010067824 */ /* 0x000fc600078e00ff */
[----:B------:R-:W-:Y:S01]  /*0310*/  LOP3.LUT R7, R20, 0x1, RZ, 0xc0, !PT ;  /* 0x0000000114077812 */ /* 0x000fe200078ec0ff */
[----:B------:R-:W-:-:S03]  /*0320*/  VIADD R6, R6, UR4 ;  /* 0x0000000406067c36 */ /* 0x000fc60008000000 */
[----:B------:R-:W-:Y:S01]  /*0330*/  ISETP.NE.U32.AND P0, PT, R7, 0x1, PT ;  /* 0x000000010700780c */ /* 0x000fe20003f05070 */
[----:B------:R-:W-:-:S03]  /*0340*/  IMAD R7, R6, 0x5, RZ ;  /* 0x0000000506077824 */ /* 0x000fc600078e02ff */
[----:B------:R-:W-:Y:S01]  /*0350*/  R2P PR, R20, 0x7e ;  /* 0x0000007e14007804 */ /* 0x000fe20000000000 */
[----:B------:R-:W-:-:S08]  /*0360*/  IMAD.WIDE.U32 R6, R7, 0x4, R8 ;  /* 0x0000000407067825 */ /* 0x000fd000078e0008 */
[----:B------:R-:W2:Y:S04]  /*0370*/  @!P0 LDG.E R17, desc[UR6][R6.64] ;  /* 0x0000000606118981 */ /* 0x000ea8000c1e1900 */
[----:B------:R-:W3:Y:S04]  /*0380*/  @P1 LDG.E R19, desc[UR6][R6.64+0x14] ;  /* 0x0000140606131981 */ /* 0x000ee8000c1e1900 */
[----:B------:R-:W4:Y:S04]  /*0390*/  @!P0 LDG.E R18, desc[UR6][R6.64+0x10] ;  /* 0x0000100606128981 */ /* 0x000f28000c1e1900 */
[----:B------:R-:W4:Y:S04]  /*03a0*/  @P2 LDG.E R21, desc[UR6][R6.64+0x28] ;  /* 0x0000280606152981 */ /* 0x000f28000c1e1900 */
[----:B------:R-:W4:Y:S04]  /*03b0*/  @P1 LDG.E R22, desc[UR6][R6.64+0x24] ;  /* 0x0000240606161981 */ /* 0x000f28000c1e1900 */
[----:B------:R-:W4:Y:S04]  /*03c0*/  @P3 LDG.E R23, desc[UR6][R6.64+0x3c] ;  /* 0x00003c0606173981 */ /* 0x000f28000c1e1900 */
[----:B------:R-:W4:Y:S04]  /*03d0*/  @P2 LDG.E R24, desc[UR6][R6.64+0x38] ;  /* 0x0000380606182981 */ /* 0x000f28000c1e1900 */
[----:B------:R-:W4:Y:S04]  /*03e0*/  @P4 LDG.E R25, desc[UR6][R6.64+0x50] ;  /* 0x0000500606194981 */ /* 0x000f28000c1e1900 */
[----:B------:R-:W4:Y:S01]  /*03f0*/  @P5 LDG.E R27, desc[UR6][R6.64+0x64] ;  /* 0x00006406061b5981 */ /* 0x000f22000c1e1900 */
[----:B--2---:R-:W-:-:S03]  /*0400*/  @!P0 LOP3.LUT R0, R0, R17, RZ, 0x3c, !PT ;  /* 0x0000001100008212 */ /* 0x004fc600078e3cff */
[----:B------:R-:W2:Y:S01]  /*0410*/  @!P0 LDG.E R17, desc[UR6][R6.64+0x4] ;  /* 0x0000040606118981 */ /* 0x000ea2000c1e1900 */
[----:B---3--:R-:W-:-:S03]  /*0420*/  @P1 LOP3.LUT R0, R0, R19, RZ, 0x3c, !PT ;  /* 0x0000001300001212 */ /* 0x008fc600078e3cff */
[----:B------:R-:W3:Y:S01]  /*0430*/  @!P0 LDG.E R19, desc[UR6][R6.64+0xc] ;  /* 0x00000c0606138981 */ /* 0x000ee2000c1e1900 */
[----:B----4-:R-:W-:-:S03]  /*0440*/  @!P0 LOP3.LUT R3, R3, R18, RZ, 0x3c, !PT ;  /* 0x0000001203038212 */ /* 0x010fc600078e3cff */
[----:B------:R-:W4:Y:S01]  /*0450*/  @!P0 LDG.E R18, desc[UR6][R6.64+0x8] ;  /* 0x0000080606128981 */ /* 0x000f22000c1e1900 */
[----:B------:R-:W-:-:S03]  /*0460*/  @P2 LOP3.LUT R0, R0, R21, RZ, 0x3c, !PT ;  /* 0x0000001500002212 */ /* 0x000fc600078e3cff */
[----:B------:R-:W4:Y:S01]  /*0470*/  @P1 LDG.E R21, desc[UR6][R6.64+0x18] ;  /* 0x0000180606151981 */ /* 0x000f22000c1e1900 */
[----:B------:R-:W-:-:S03]  /*0480*/  @P1 LOP3.LUT R3, R3, R22, RZ, 0x3c, !PT ;  /* 0x0000001603031212 */ /* 0x000fc600078e3cff */
[----:B------:R-:W4:Y:S01]  /*0490*/  @P1 LDG.E R22, desc[UR6][R6.64+0x1c] ;  /* 0x00001c0606161981 */ /* 0x000f22000c1e1900 */
[----:B------:R-:W-:-:S03]  /*04a0*/  @P3 LOP3.LUT R0, R0, R23, RZ, 0x3c, !PT ;  /* 0x0000001700003212 */ /* 0x000fc600078e3cff */
[----:B------:R-:W4:Y:S01]  /*04b0*/  @P1 LDG.E R23, desc[UR6][R6.64+0x20] ;  /* 0x0000200606171981 */ /* 0x000f22000c1e1900 */
[----:B------:R-:W-:-:S03]  /*04c0*/  @P2 LOP3.LUT R3, R3, R24, RZ, 0x3c, !PT ;  /* 0x0000001803032212 */ /* 0x000fc600078e3cff */
[----:B------:R-:W4:Y:S01]  /*04d0*/  @P3 LDG.E R24, desc[UR6][R6.64+0x4c] ;  /* 0x00004c0606183981 */ /* 0x000f22000c1e1900 */
[----:B--2---:R-:W-:-:S03]  /*04e0*/  @!P0 LOP3.LUT R4, R4, R17, RZ, 0x3c, !PT ;  /* 0x0000001104048212 */ /* 0x004fc600078e3cff */
[----:B------:R-:W2:Y:S01]  /*04f0*/  @P2 LDG.E R17, desc[UR6][R6.64+0x2c] ;  /* 0x00002c0606112981 */ /* 0x000ea2000c1e1900 */
[----:B---3--:R-:W-:-:S03]  /*0500*/  @!P0 LOP3.LUT R2, R2, R19, RZ, 0x3c, !PT ;  /* 0x0000001302028212 */ /* 0x008fc600078e3cff */
[----:B------:R-:W3:Y:S01]  /*0510*/  @P2 LDG.E R19, desc[UR6][R6.64+0x34] ;  /* 0x0000340606132981 */ /* 0x000ee2000c1e1900 */
[----:B----4-:R-:W-:-:S03]  /*0520*/  @!P0 LOP3.LUT R5, R5, R18, RZ, 0x3c, !PT ;  /* 0x0000001205058212 */ /* 0x010fc600078e3cff */
[----:B------:R-:W4:Y:S01]  /*0530*/  @P2 LDG.E R18, desc[UR6][R6.64+0x30] ;  /* 0x0000300606122981 */ /* 0x000f22000c1e1900 */
        /* <DEDUP_REMOVED lines=10> */
[----:B--2---:R-:W-:-:S03]  /*05e0*/  @P2 LOP3.LUT R4, R4, R17, RZ, 0x3c, !PT ;  /* 0x0000001104042212 */ /* 0x004fc600078e3cff */
[----:B------:R-:W2:Y:S01]  /*05f0*/  @P4 LDG.E R17, desc[UR6][R6.64+0x54] ;  /* 0x0000540606114981 */ /* 0x000ea2000c1e1900 */
[----:B---3--:R-:W-:-:S03]  /*0600*/  @P2 LOP3.LUT R2, R2, R19, RZ, 0x3c, !PT ;  /* 0x0000001302022212 */ /* 0x008fc600078e3cff */
[----:B------:R-:W3:Y:S01]  /*0610*/  @P4 LDG.E R19, desc[UR6][R6.64+0x5c] ;  /* 0x00005c0606134981 */ /* 0x000ee2000c1e1900 */
[----:B----4-:R-:W-:-:S03]  /*0620*/  @P2 LOP3.LUT R5, R5, R18, RZ, 0x3c, !PT ;  /* 0x0000001205052212 */ /* 0x010fc600078e3cff */
        /* <DEDUP_REMOVED lines=9> */
[----:B------:R-:W-:Y:S02]  /*06c0*/  LOP3.LUT P0, RZ, R20, 0x80, RZ, 0xc0, !PT ;  /* 0x0000008014ff7812 */ /* 0x000fe4000780c0ff */
[----:B------:R-:W-:-:S04]  /*06d0*/  @P5 LOP3.LUT R0, R0, R27, RZ, 0x3c, !PT ;  /* 0x0000001b00005212 */ /* 0x000fc800078e3cff */
[----:B------:R-:W-:-:S07]  /*06e0*/  @P6 LOP3.LUT R0, R0, R25, RZ, 0x3c, !PT ;  /* 0x0000001900006212 */ /* 0x000fce00078e3cff */
[----:B------:R-:W4:Y:S04]  /*06f0*/  @P0 LDG.E R25, desc[UR6][R6.64+0x8c] ;  /* 0x00008c0606190981 */ /* 0x000f28000c1e1900 */
        /* <DEDUP_REMOVED lines=15> */
[----:B------:R-:W-:Y:S02]  /*07f0*/  @P0 LOP3.LUT R0, R0, R25, RZ, 0x3c, !PT ;  /* 0x0000001900000212 */ /* 0x000fe400078e3cff */
[----:B--2---:R-:W-:Y:S02]  /*0800*/  @P6 LOP3.LUT R4, R4, R17, RZ, 0x3c, !PT ;  /* 0x0000001104046212 */ /* 0x004fe400078e3cff */
[----:B---3--:R-:W-:Y:S02]  /*0810*/  @P6 LOP3.LUT R2, R2, R19, RZ, 0x3c, !PT ;  /* 0x0000001302026212 */ /* 0x008fe400078e3cff */
[----:B----4-:R-:W-:Y:S02]  /*0820*/  @P6 LOP3.LUT R5, R5, R18, RZ, 0x3c, !PT ;  /* 0x0000001205056212 */ /* 0x010fe400078e3cff */
[----:B------:R-:W-:Y:S02]  /*0830*/  @P0 LOP3.LUT R4, R4, R21, RZ, 0x3c, !PT ;  /* 0x0000001504040212 */ /* 0x000fe400078e3cff */
[----:B------:R-:W-:-:S02]  /*0840*/  @P6 LOP3.LUT R3, R3, R22, RZ, 0x3c, !PT ;  /* 0x0000001603036212 */ /* 0x000fc400078e3cff */
[----:B------:R-:W-:Y:S02]  /*0850*/  @P0 LOP3.LUT R2, R2, R23, RZ, 0x3c, !PT ;  /* 0x0000001702020212 */ /* 0x000fe400078e3cff */
[----:B------:R-:W-:Y:S02]  /*0860*/  @P0 LOP3.LUT R3, R3, R26, RZ, 0x3c, !PT ;  /* 0x0000001a03030212 */ /* 0x000fe400078e3cff */
[----:B------:R-:W-:Y:S02]  /*0870*/  @P0 LOP3.LUT R5, R5, R24, RZ, 0x3c, !PT ;  /* 0x0000001805050212 */ /* 0x000fe400078e3cff */
[----:B------:R-:W-:-:S13]  /*0880*/  R2P PR, R20.B1, 0x7f ;  /* 0x0000007f14007804 */ /* 0x000fda0000001000 */
[----:B------:R-:W2:Y:S04]  /*0890*/  @P0 LDG.E R17, desc[UR6][R6.64+0xa0] ;  /* 0x0000a00606110981 */ /* 0x000ea8000c1e1900 */
[----:B------:R-:W3:Y:S04]  /*08a0*/  @P1 LDG.E R19, desc[UR6][R6.64+0xb4] ;  /* 0x0000b40606131981 */ /* 0x000ee8000c1e1900 */
[----:B------:R-:W4:Y:S04]  /*08b0*/  @P0 LDG.E R22, desc[UR6][R6.64+0xa8] ;  /* 0x0000a80606160981 */ /* 0x000f28000c1e1900 */
[----:B------:R-:W4:Y:S04]  /*08c0*/  @P0 LDG.E R21, desc[UR6][R6.64+0xac] ;  /* 0x0000ac0606150981 */ /* 0x000f28000c1e1900 */
[----:B------:R-:W4:Y:S04]  /*08d0*/  @P0 LDG.E R24, desc[UR6][R6.64+0xb0] ;  /* 0x0000b00606180981 */ /* 0x000f28000c1e1900 */
[----:B------:R-:W4:Y:S04]  /*08e0*/  @P2 LDG.E R23, desc[UR6][R6.64+0xc8] ;  /* 0x0000c80606172981 */ /* 0x000f28000c1e1900 */
[----:B------:R-:W4:Y:S04]  /*08f0*/  @P3 LDG.E R25, desc[UR6][R6.64+0xdc] ;  /* 0x0000dc0606193981 */ /* 0x000f28000c1e1900 */
[----:B------:R-:W4:Y:S04]  /*0900*/  @P1 LDG.E R18, desc[UR6][R6.64+0xbc] ;  /* 0x0000bc0606121981 */ /* 0x000f28000c1e1900 */
        /* <DEDUP_REMOVED lines=18> */
[----:B---3--:R-:W-:Y:S02]  /*0a30*/  @P0 LOP3.LUT R4, R4, R19, RZ, 0x3c, !PT ;  /* 0x0000001304040212 */ /* 0x008fe400078e3cff */
[----:B------:R-:W-:Y:S01]  /*0a40*/  LOP3.LUT P0, RZ, R20, 0x8000, RZ, 0xc0, !PT ;  /* 0x0000800014ff7812 */ /* 0x000fe2000780c0ff */
[----:B------:R-:W3:Y:S01]  /*0a50*/  @P1 LDG.E R19, desc[UR6][R6.64+0xc0] ;  /* 0x0000c00606131981 */ /* 0x000ee2000c1e1900 */
[----:B--2---:R-:W-:-:S03]  /*0a60*/  @P1 LOP3.LUT R4, R4, R17, RZ, 0x3c, !PT ;  /* 0x0000001104041212 */ /* 0x004fc600078e3cff */
[----:B------:R-:W2:Y:S04]  /*0a70*/  @P1 LDG.E R20, desc[UR6][R6.64+0xc4] ;  /* 0x0000c40606141981 */ /* 0x000ea8000c1e1900 */
[----:B------:R-:W2:Y:S01]  /*0a80*/  @P3 LDG.E R17, desc[UR6][R6.64+0xe0] ;  /* 0x0000e00606113981 */ /* 0x000ea2000c1e1900 */
[----:B------:R-:W-:Y:S02]  /*0a90*/  @P4 LOP3.LUT R0, R0, R27, RZ, 0x3c, !PT ;  /* 0x0000001b00004212 */ /* 0x000fe400078e3cff */
[----:B----4-:R-:W-:Y:S01]  /*0aa0*/  @P2 LOP3.LUT R4, R4, R21, RZ, 0x3c, !PT ;  /* 0x0000001504042212 */ /* 0x010fe200078e3cff */
[----:B------:R-:W4:Y:S01]  /*0ab0*/  @P0 LDG.E R26, desc[UR6][R6.64+0x13c] ;  /* 0x00013c06061a0981 */ /* 0x000f22000c1e1900 */
[----:B------:R-:W-:-:S03]  /*0ac0*/  @P5 LOP3.LUT R0, R0, R29, RZ, 0x3c, !PT ;  /* 0x0000001d00005212 */ /* 0x000fc600078e3cff */
[----:B------:R-:W4:Y:S01]  /*0ad0*/  @P4 LDG.E R21, desc[UR6][R6.64+0xf4] ;  /* 0x0000f40606154981 */ /* 0x000f22000c1e1900 */
[----:B------:R-:W-:-:S03]  /*0ae0*/  @P2 LOP3.LUT R5, R5, R22, RZ, 0x3c, !PT ;  /* 0x0000001605052212 */ /* 0x000fc600078e3cff */
[----:B------:R-:W4:Y:S01]  /*0af0*/  @P4 LDG.E R22, desc[UR6][R6.64+0xf8] ;  /* 0x0000f80606164981 */ /* 0x000f22000c1e1900 */
[----:B------:R-:W-:Y:S02]  /*0b00*/  @P6 LOP3.LUT R0, R0, R25, RZ, 0x3c, !PT ;  /* 0x0000001900006212 */ /* 0x000fe400078e3cff */
[----:B------:R-:W-:Y:S01]  /*0b10*/  @P3 LOP3.LUT R5, R5, R18, RZ, 0x3c, !PT ;  /* 0x0000001205053212 */ /* 0x000fe200078e3cff */
[----:B------:R-:W4:Y:S04]  /*0b20*/  @P0 LDG.E R25, desc[UR6][R6.64+0x12c] ;  /* 0x00012c0606190981 */ /* 0x000f28000c1e1900 */
[----:B------:R-:W4:Y:S01]  /*0b30*/  @P5 LDG.E R18, desc[UR6][R6.64+0x10c] ;  /* 0x00010c0606125981 */ /* 0x000f22000c1e1900 */
[----:B---3--:R-:W-:-:S03]  /*0b40*/  @P1 LOP3.LUT R2, R2, R19, RZ, 0x3c, !PT ;  /* 0x0000001302021212 */ /* 0x008fc600078e3cff */
[----:B------:R-:W3:Y:S01]  /*0b50*/  @P3 LDG.E R19, desc[UR6][R6.64+0xe8] ;  /* 0x0000e80606133981 */ /* 0x000ee2000c1e1900 */
[----:B--2---:R-:W-:-:S03]  /*0b60*/  @P1 LOP3.LUT R3, R3, R20, RZ, 0x3c, !PT ;  /* 0x0000001403031212 */ /* 0x004fc600078e3cff */
[----:B------:R-:W2:Y:S01]  /*0b70*/  @P3 LDG.E R20, desc[UR6][R6.64+0xec] ;  /* 0x0000ec0606143981 */ /* 0x000ea2000c1e1900 */
[----:B------:R-:W-:Y:S02]  /*0b80*/  @P2 LOP3.LUT R3, R3, R24, RZ, 0x3c, !PT ;  /* 0x0000001803032212 */ /* 0x000fe400078e3cff */
[----:B------:R-:W-:Y:S01]  /*0b90*/  @P3 LOP3.LUT R4, R4, R17, RZ, 0x3c, !PT ;  /* 0x0000001104043212 */ /* 0x000fe200078e3cff */
[----:B------:R-:W2:Y:S01]  /*0ba0*/  @P4 LDG.E R24, desc[UR6][R6.64+0x100] ;  /* 0x0001000606184981 */ /* 0x000ea2000c1e1900 */
[----:B------:R-:W-:-:S03]  /*0bb0*/  @P2 LOP3.LUT R2, R2, R23, RZ, 0x3c, !PT ;  /* 0x0000001702022212 */ /* 0x000fc600078e3cff */
[----:B------:R-:W2:Y:S04]  /*0bc0*/  @P5 LDG.E R17, desc[UR6][R6.64+0x108] ;  /* 0x0001080606115981 */ /* 0x000ea8000c1e1900 */
[----:B------:R-:W2:Y:S01]  /*0bd0*/  @P4 LDG.E R23, desc[UR6][R6.64+0xfc] ;  /* 0x0000fc0606174981 */ /* 0x000ea2000c1e1900 */
[----:B----4-:R-:W-:Y:S02]  /*0be0*/  @P4 LOP3.LUT R4, R4, R21, RZ, 0x3c, !PT ;  /* 0x0000001504044212 */ /* 0x010fe400078e3cff */
[----:B------:R-:W-:Y:S01]  /*0bf0*/  @P4 LOP3.LUT R5, R5, R22, RZ, 0x3c, !PT ;  /* 0x0000001605054212 */ /* 0x000fe200078e3cff */
[----:B------:R-:W4:Y:S01]  /*0c00*/  @P6 LDG.E R21, desc[UR6][R6.64+0x11c] ;  /* 0x00011c0606156981 */ /* 0x000f22000c1e1900 */
[----:B------:R-:W-:-:S03]  /*0c10*/  @P0 LOP3.LUT R0, R0, R25, RZ, 0x3c, !PT ;  /* 0x0000001900000212 */ /* 0x000fc600078e3cff */
[----:B------:R-:W4:Y:S01]  /*0c20*/  @P6 LDG.E R22, desc[UR6][R6.64+0x120] ;  /* 0x0001200606166981 */ /* 0x000f22000c1e1900 */
[----:B------:R-:W-:-:S03]  /*0c30*/  @P5 LOP3.LUT R5, R5, R18, RZ, 0x3c, !PT ;  /* 0x0000001205055212 */ /* 0x000fc600078e3cff */
[----:B------:R-:W4:Y:S04]  /*0c40*/  @P0 LDG.E R18, desc[UR6][R6.64+0x134] ;  /* 0x0001340606120981 */ /* 0x000f28000c1e1900 */
[----:B------:R-:W4:Y:S01]  /*0c50*/  @P0 LDG.E R25, desc[UR6][R6.64+0x138] ;  /* 0x0001380606190981 */ /* 0x000f22000c1e1900 */
[----:B---3--:R-:W-:-:S03]  /*0c60*/  @P3 LOP3.LUT R2, R2, R19, RZ, 0x3c, !PT ;  /* 0x0000001302023212 */ /* 0x008fc600078e3cff */
[----:B------:R-:W3:Y:S01]  /*0c70*/  @P5 LDG.E R19, desc[UR6][R6.64+0x110] ;  /* 0x0001100606135981 */ /* 0x000ee2000c1e1900 */
[----:B--2---:R-:W-:-:S03]  /*0c80*/  @P3 LOP3.LUT R3, R3, R20, RZ, 0x3c, !PT ;  /* 0x0000001403033212 */ /* 0x004fc600078e3cff */
[----:B------:R-:W2:Y:S01]  /*0c90*/  @P5 LDG.E R20, desc[UR6][R6.64+0x114] ;  /* 0x0001140606145981 */ /* 0x000ea2000c1e1900 */
[----:B------:R-:W-:-:S03]  /*0ca0*/  @P4 LOP3.LUT R3, R3, R24, RZ, 0x3c, !PT ;  /* 0x0000001803034212 */ /* 0x000fc600078e3cff */
[----:B------:R-:W2:Y:S01]  /*0cb0*/  @P6 LDG.E R24, desc[UR6][R6.64+0x128] ;  /* 0x0001280606186981 */ /* 0x000ea2000c1e1900 */
[----:B------:R-:W-:-:S03]  /*0cc0*/  @P5 LOP3.LUT R4, R4, R17, RZ, 0x3c, !PT ;  /* 0x0000001104045212 */ /* 0x000fc600078e3cff */
[----:B------:R-:W2:Y:S01]  /*0cd0*/  @P6 LDG.E R17, desc[UR6][R6.64+0x124] ;  /* 0x0001240606116981 */ /* 0x000ea2000c1e1900 */
[----:B------:R-:W-:-:S03]  /*0ce0*/  @P4 LOP3.LUT R2, R2, R23, RZ, 0x3c, !PT ;  /* 0x0000001702024212 */ /* 0x000fc600078e3cff */
[----:B------:R-:W2:Y:S01]  /*0cf0*/  @P0 LDG.E R23, desc[UR6][R6.64+0x130] ;  /* 0x0001300606170981 */ /* 0x000ea2000c1e1900 */
[----:B------:R-:W-:-:S04]  /*0d00*/  UIADD3 UR4, UPT, UPT, UR4, 0x10, URZ ;  /* 0x0000001004047890 */ /* 0x000fc8000fffe0ff */
[----:B------:R-:W-:Y:S01]  /*0d10*/  UISETP.NE.AND UP0, UPT, UR4, 0x20, UPT ;  /* 0x000000200400788c */ /* 0x000fe2000bf05270 */
[----:B----4-:R-:W-:Y:S02]  /*0d20*/  @P6 LOP3.LUT R4, R4, R21, RZ, 0x3c, !PT ;  /* 0x0000001504046212 */ /* 0x010fe400078e3cff */
[----:B------:R-:W-:-:S04]  /*0d30*/  @P6 LOP3.LUT R5, R5, R22, RZ, 0x3c, !PT ;  /* 0x0000001605056212 */ /* 0x000fc800078e3cff */
[----:B------:R-:W-:Y:S02]  /*0d40*/  @P0 LOP3.LUT R5, R5, R18, RZ, 0x3c, !PT ;  /* 0x0000001205050212 */ /* 0x000fe400078e3cff */
[----:B---3--:R-:W-:Y:S02]  /*0d50*/  @P5 LOP3.LUT R2, R2, R19, RZ, 0x3c, !PT ;  /* 0x0000001302025212 */ /* 0x008fe400078e3cff */
[----:B--2---:R-:W-:-:S04]  /*0d60*/  @P5 LOP3.LUT R3, R3, R20, RZ, 0x3c, !PT ;  /* 0x0000001403035212 */ /* 0x004fc800078e3cff */
[----:B------:R-:W-:Y:S02]  /*0d70*/  @P6 LOP3.LUT R3, R3, R24, RZ, 0x3c, !PT ;  /* 0x0000001803036212 */ /* 0x000fe400078e3cff */
[----:B------:R-:W-:Y:S02]  /*0d80*/  @P6 LOP3.LUT R2, R2, R17, RZ, 0x3c, !PT ;  /* 0x0000001102026212 */ /* 0x000fe400078e3cff */
[----:B------:R-:W-:Y:S02]  /*0d90*/  @P0 LOP3.LUT R3, R3, R26, RZ, 0x3c, !PT ;  /* 0x0000001a03030212 */ /* 0x000fe400078e3cff */
[----:B------:R-:W-:Y:S02]  /*0da0*/  @P0 LOP3.LUT R4, R4, R23, RZ, 0x3c, !PT ;  /* 0x0000001704040212 */ /* 0x000fe400078e3cff */
[----:B------:R-:W-:Y:S01]  /*0db0*/  @P0 LOP3.LUT R2, R2, R25, RZ, 0x3c, !PT ;  /* 0x0000001902020212 */ /* 0x000fe200078e3cff */
[----:B------:R-:W-:Y:S06]  /*0dc0*/  BRA.U UP0, `(.L_x_4) ;  /* 0xfffffff500487547 */ /* 0x000fec000b83ffff */
[----:B------:R-:W-:-:S05]  /*0dd0*/  VIADD R16, R16, 0x1 ;  /* 0x0000000110107836 */ /* 0x000fca0000000000 */
[----:B------:R-:W-:-:S13]  /*0de0*/  ISETP.NE.AND P0, PT, R16, 0x5, PT ;  /* 0x000000051000780c */ /* 0x000fda0003f05270 */
[----:B------:R-:W-:Y:S05]  /*0df0*/  @P0 BRA `(.L_x_5) ;  /* 0xfffffff400300947 */ /* 0x000fea000383ffff */
[----:B------:R-:W-:Y:S01]  /*0e00*/  LOP3.LUT R6, R14, 0x3, RZ, 0xc0, !PT ;  /* 0x000000030e067812 */ /* 0x000fe200078ec0ff */
[----:B------:R0:W-:Y:S03]  /*0e10*/  STL [R1+0x4], R0 ;  /* 0x0000040001007387 */ /* 0x0001e60000100800 */
[----:B------:R-:W-:Y:S01]  /*0e20*/  ISETP.NE.U32.AND P0, PT, R6, 0x1, PT ;  /* 0x000000010600780c */ /* 0x000fe20003f05070 */
[----:B------:R0:W-:Y:S03]  /*0e30*/  STL.64 [R1+0x8], R4 ;  /* 0x0000080401007387 */ /* 0x0001e60000100a00 */
[----:B------:R-:W-:Y:S01]  /*0e40*/  ISETP.NE.AND.EX P0, PT, RZ, RZ, PT, P0 ;  /* 0x000000ffff00720c */ /* 0x000fe20003f05300 */
[----:B------:R0:W-:-:S12]  /*0e50*/  STL.64 [R1+0x10], R2 ;  /* 0x0000100201007387 */ /* 0x0001d80000100a00 */
[----:B0-----:R-:W-:Y:S05]  /*0e60*/  @!P0 BRA `(.L_x_3) ;  /* 0x0000001800088947 */ /* 0x001fea0003800000 */
[----:B------:R-:W-:Y:S01]  /*0e70*/  UMOV UR4, URZ ;  /* 0x000000ff00047c82 */ /* 0x000fe20008000000 */
[----:B------:R-:W-:Y:S01]  /*0e80*/  UMOV UR5, URZ ;  /* 0x000000ff00057c82 */ /* 0x000fe20008000000 */
[----:B------:R-:W-:Y:S02]  /*0e90*/  IMAD.MOV.U32 R0, RZ, RZ, RZ ;  /* 0x000000ffff007224 */ /* 0x000fe400078e00ff */
[----:B------:R-:W-:Y:S02]  /*0ea0*/  IMAD.MOV.U32 R16, RZ, RZ, RZ ;  /* 0x000000ffff107224 */ /* 0x000fe400078e00ff */
[----:B------:R-:W-:Y:S02]  /*0eb0*/  IMAD.U32 R3, RZ, RZ, UR4 ;  /* 0x00000004ff037e24 */ /* 0x000fe4000f8e00ff */
[----:B------:R-:W-:Y:S02]  /*0ec0*/  IMAD.U32 R2, RZ, RZ, UR5 ;  /* 0x00000005ff027e24 */ /* 0x000fe4000f8e00ff */
[----:B------:R-:W-:-:S02]  /*0ed0*/  IMAD.U32 R5, RZ, RZ, UR4 ;  /* 0x00000004ff057e24 */ /* 0x000fc4000f8e00ff */
[----:B------:R-:W-:-:S07]  /*0ee0*/  IMAD.U32 R4, RZ, RZ, UR5 ;  /* 0x00000005ff047e24 */ /* 0x000fce000f8e00ff */
.L_x_7:
[----:B------:R-:W-:-:S06]  /*0ef0*/  IMAD R15, R16, 0x4, R1 ;  /* 0x00000004100f7824 */ /* 0x000fcc00078e0201 */
[----:B------:R-:W5:Y:S01]  /*0f00*/  LDL R15, [R15+0x4] ;  /* 0x000004000f0f7983 */ /* 0x000f620000100800 */
[----:B------:R-:W-:-:S05]  /*0f10*/  UMOV UR4, URZ ;  /* 0x000000ff00047c82 */ /* 0x000fca0008000000 */
.L_x_6:
        /* <DEDUP_REMOVED lines=183> */
[----:B0-----:R-:W-:Y:S05]  /*1a90*/  @P0 BRA `(.L_x_3) ;  /* 0x0000000800fc0947 */ /* 0x001fea0003800000 */
        /* <DEDUP_REMOVED lines=8> */
.L_x_9:
[----:B------:R-:W-:-:S06]  /*1b20*/  IMAD R15, R16, 0x4, R1 ;  /* 0x00000004100f7824 */ /* 0x000fcc00078e0201 */
[----:B------:R-:W5:Y:S01]  /*1b30*/  LDL R15, [R15+0x4] ;  /* 0x000004000f0f7983 */ /* 0x000f620000100800 */
[----:B------:R-:W-:-:S05]  /*1b40*/  UMOV UR4, URZ ;  /* 0x000000ff00047c82 */ /* 0x000fca0008000000 */
.L_x_8:
        /* <DEDUP_REMOVED lines=177> */
[----:B------:R0:W-:Y:S04]  /*2660*/  STL [R1+0x4], R0 ;  /* 0x0000040001007387 */ /* 0x0001e80000100800 */
[----:B------:R0:W-:Y:S04]  /*2670*/  STL.64 [R1+0x8], R4 ;  /* 0x0000080401007387 */ /* 0x0001e80000100a00 */
[----:B------:R0:W-:Y:S02]  /*2680*/  STL.64 [R1+0x10], R2 ;  /* 0x0000100201007387 */ /* 0x0001e40000100a00 */
.L_x_3:
[----:B------:R-:W-:Y:S05]  /*2690*/  BSYNC.RECONVERGENT B1 ;  /* 0x0000000000017941 */ /* 0x000fea0003800200 */
.L_x_2:
[----:B------:R-:W-:Y:S01]  /*26a0*/  ISETP.GT.U32.AND P0, PT, R14, 0x3, PT ;  /* 0x000000030e00780c */ /* 0x000fe20003f04070 */
[----:B------:R-:W-:Y:S01]  /*26b0*/  VIADD R10, R10, 0x1 ;  /* 0x000000010a0a7836 */ /* 0x000fe20000000000 */
[--C-:B------:R-:W-:Y:S02]  /*26c0*/  SHF.R.U64 R14, R14, 0x2, R11.reuse ;  /* 0x000000020e0e7819 */ /* 0x100fe4000000120b */
[----:B------:R-:W-:Y:S02]  /*26d0*/  ISETP.GT.U32.AND.EX P0, PT, R11, RZ, PT, P0 ;  /* 0x000000ff0b00720c */ /* 0x000fe40003f04100 */
[----:B------:R-:W-:-:S11]  /*26e0*/  SHF.R.U32.HI R11, RZ, 0x2, R11 ;  /* 0x00000002ff0b7819 */ /* 0x000fd6000001160b */
[----:B------:R-:W-:Y:S05]  /*26f0*/  @P0 BRA `(.L_x_10) ;  /* 0xffffffd800c40947 */ /* 0x000fea000383ffff */
.L_x_1:
[----:B------:R-:W-:Y:S05]  /*2700*/  BSYNC.RECONVERGENT B0 ;  /* 0x0000000000007941 */ /* 0x000fea0003800200 */
.L_x_0:
[----:B0-----:R-:W-:Y:S01]  /*2710*/  IMAD.MOV.U32 R11, RZ, RZ, R0 ;  /* 0x000000ffff0b7224 */ /* 0x001fe200078e0000 */
[----:B------:R-:W-:Y:S01]  /*2720*/  CS2R R6, SRZ ;  /* 0x0000000000067805 */ /* 0x000fe2000001ff00 */
[----:B------:R-:W-:Y:S01]  /*2730*/  IMAD.MOV.U32 R0, RZ, RZ, 0x319e49d4 ;  /* 0x319e49d4ff007424 */ /* 0x000fe200078e00ff */
[----:B------:R-:W-:Y:S01]  /*2740*/  UMOV UR5, 0xf4240 ;  /* 0x000f424000057882 */ /* 0x000fe20000000000 */
[----:B------:R-:W-:-:S05]  /*2750*/  UMOV UR4, URZ ;  /* 0x000000ff00047c82 */ /* 0x000fca0008000000 */
.L_x_11:
[----:B------:R-:W-:Y:S01]  /*2760*/  SHF.R.U32.HI R8, RZ, 0x2, R11 ;  /* 0x00000002ff087819 */ /* 0x000fe2000001160b */
[----:B------:R-:W-:Y:S01]  /*2770*/  IMAD.SHL.U32 R9, R3, 0x10, RZ ;  /* 0x0000001003097824 */ /* 0x000fe200078e00ff */
[----:B------:R-:W-:Y:S01]  /*2780*/  SHF.R.U32.HI R15, RZ, 0x2, R2 ;  /* 0x00000002ff0f7819 */ /* 0x000fe20000011602 */
[----:B------:R-:W-:Y:S01]  /*2790*/  UIADD3 UR5, UP0, UPT, UR5, -0x4, URZ ;  /* 0xfffffffc05057890 */ /* 0x000fe2000ff1e0ff */
[----:B------:R-:W-:Y:S02]  /*27a0*/  LOP3.LUT R8, R8, R11, RZ, 0x3c, !PT ;  /* 0x0000000b08087212 */ /* 0x000fe400078e3cff */
[----:B------:R-:W-:Y:S01]  /*27b0*/  SHF.R.U32.HI R11, RZ, 0x2, R4 ;  /* 0x00000002ff0b7819 */ /* 0x000fe20000011604 */
[----:B------:R-:W-:Y:S01]  /*27c0*/  UIADD3.X UR4, UPT, UPT, UR4, -0x1, URZ, UP0, !UPT ;  /* 0xffffffff04047890 */ /* 0x000fe200087fe4ff */
[----:B------:R-:W-:Y:S01]  /*27d0*/  LOP3.LUT R2, R15, R2, RZ, 0x3c, !PT ;  /* 0x000000020f027212 */ /* 0x000fe200078e3cff */
[----:B------:R-:W-:Y:S01]  /*27e0*/  IMAD.SHL.U32 R10, R8, 0x2, RZ ;  /* 0x00000002080a7824 */ /* 0x000fe200078e00ff */
[----:B------:R-:W-:Y:S01]  /*27f0*/  LOP3.LUT R11, R11, R4, RZ, 0x3c, !PT ;  /* 0x000000040b0b7212 */ /* 0x000fe200078e3cff */
[----:B------:R-:W-:-:S03]  /*2800*/  UISETP.NE.U32.AND UP0, UPT, UR5, URZ, UPT ;  /* 0x000000ff0500728c */ /* 0x000fc6000bf05070 */
[----:B------:R-:W-:Y:S01]  /*2810*/  LOP3.LUT R10, R8, R10, R9, 0x96, !PT ;  /* 0x0000000a080a7212 */ /* 0x000fe200078e9609 */
[----:B------:R-:W-:Y:S01]  /*2820*/  IMAD.SHL.U32 R8, R11, 0x2, RZ ;  /* 0x000000020b087824 */ /* 0x000fe200078e00ff */
[----:B------:R-:W-:Y:S02]  /*2830*/  UISETP.NE.AND.EX UP0, UPT, UR4, URZ, UPT, UP0 ;  /* 0x000000ff0400728c */ /* 0x000fe4000bf05300 */
[----:B------:R-:W-:Y:S02]  /*2840*/  LOP3.LUT R9, R10, R3, RZ, 0x3c, !PT ;  /* 0x000000030a097212 */ /* 0x000fe400078e3cff */
[----:B------:R-:W-:-:S03]  /*2850*/  SHF.R.U32.HI R10, RZ, 0x2, R5 ;  /* 0x00000002ff0a7819 */ /* 0x000fc60000011605 */
[----:B------:R-:W-:Y:S01]  /*2860*/  IMAD.SHL.U32 R4, R9, 0x10, RZ ;  /* 0x0000001009047824 */ /* 0x000fe200078e00ff */
[----:B------:R-:W-:-:S04]  /*2870*/  LOP3.LUT R10, R10, R5, RZ, 0x3c, !PT ;  /* 0x000000050a0a7212 */ /* 0x000fc800078e3cff */
[----:B------:R-:W-:Y:S02]  /*2880*/  LOP3.LUT R4, R11, R8, R4, 0x96, !PT ;  /* 0x000000080b047212 */ /* 0x000fe400078e9604 */
[----:B------:R-:W-:Y:S02]  /*2890*/  SHF.R.U32.HI R8, RZ, 0x2, R3 ;  /* 0x00000002ff087819 */ /* 0x000fe40000011603 */
[----:B------:R-:W-:Y:S01]  /*28a0*/  LOP3.LUT R5, R4, R9, RZ, 0x3c, !PT ;  /* 0x0000000904057212 */ /* 0x000fe200078e3cff */
[----:B------:R-:W-:Y:S01]  /*28b0*/  IMAD.SHL.U32 R4, R10, 0x2, RZ ;  /* 0x000000020a047824 */ /* 0x000fe200078e00ff */
[----:B------:R-:W-:-:S03]  /*28c0*/  LOP3.LUT R8, R8, R3, RZ, 0x3c, !PT ;  /* 0x0000000308087212 */ /* 0x000fc600078e3cff */
[----:B------:R-:W-:-:S05]  /*28d0*/  IMAD.SHL.U32 R11, R5, 0x10, RZ ;  /* 0x00000010050b7824 */ /* 0x000fca00078e00ff */
[----:B------:R-:W-:Y:S02]  /*28e0*/  LOP3.LUT R4, R10, R4, R11, 0x96, !PT ;  /* 0x000000040a047212 */ /* 0x000fe400078e960b */
[----:B------:R-:W-:Y:S02]  /*28f0*/  SHF.R.U32.HI R10, RZ, 0x2, R5 ;  /* 0x00000002ff0a7819 */ /* 0x000fe40000011605 */
[----:B------:R-:W-:Y:S01]  /*2900*/  LOP3.LUT R15, R4, R5, RZ, 0x3c, !PT ;  /* 0x00000005040f7212 */ /* 0x000fe200078e3cff */
[----:B------:R-:W-:-:S03]  /*2910*/  IMAD.SHL.U32 R4, R2, 0x2, RZ ;  /* 0x0000000202047824 */ /* 0x000fc600078e00ff */
[----:B------:R-:W-:Y:S01]  /*2920*/  SHF.R.U32.HI R14, RZ, 0x2, R15 ;  /* 0x00000002ff0e7819 */ /* 0x000fe2000001160f */
[----:B------:R-:W-:-:S03]  /*2930*/  IMAD.SHL.U32 R11, R15, 0x10, RZ ;  /* 0x000000100f0b7824 */ /* 0x000fc600078e00ff */
[----:B------:R-:W-:Y:S02]  /*2940*/  LOP3.LUT R14, R14, R15, RZ, 0x3c, !PT ;  /* 0x0000000f0e0e7212 */ /* 0x000fe400078e3cff */
[----:B------:R-:W-:Y:S01]  /*2950*/  LOP3.LUT R4, R2, R4, R11, 0x96, !PT ;  /* 0x0000000402047212 */ /* 0x000fe200078e960b */
[----:B------:R-:W-:-:S03]  /*2960*/  IMAD.SHL.U32 R2, R8, 0x2, RZ ;  /* 0x0000000208027824 */ /* 0x000fc600078e00ff */
[----:B------:R-:W-:Y:S02]  /*2970*/  LOP3.LUT R11, R4, R15, RZ, 0x3c, !PT ;  /* 0x0000000f040b7212 */ /* 0x000fe400078e3cff */
[----:B------:R-:W-:Y:S02]  /*2980*/  SHF.R.U32.HI R4, RZ, 0x2, R9 ;  /* 0x00000002ff047819 */ /* 0x000fe40000011609 */
[----:B------:R-:W-:Y:S01]  /*2990*/  IADD3 R15, PT, PT, R0, 0xb0f8a, R15 ;  /* 0x000b0f8a000f7810 */ /* 0x000fe20007ffe00f */
[----:B------:R-:W-:-:S03]  /*29a0*/  IMAD.SHL.U32 R3, R11, 0x10, RZ ;  /* 0x000000100b037824 */ /* 0x000fc600078e00ff */
[----:B------:R-:W-:Y:S02]  /*29b0*/  I2FP.F32.U32 R15, R15 ;  /* 0x0000000f000f7245 */ /* 0x000fe40000201000 */
[----:B------:R-:W-:Y:S02]  /*29c0*/  LOP3.LUT R2, R8, R2, R3, 0x96, !PT ;  /* 0x0000000208027212 */ /* 0x000fe400078e9603 */
[----:B------:R-:W-:Y:S01]  /*29d0*/  LOP3.LUT R3, R4, R9, RZ, 0x3c, !PT ;  /* 0x0000000904037212 */ /* 0x000fe200078e3cff */
[----:B------:R-:W-:Y:S01]  /*29e0*/  IMAD.IADD R9, R9, 0x1, R0 ;  /* 0x0000000109097824 */ /* 0x000fe200078e0200 */
[----:B------:R-:W-:-:S03]  /*29f0*/  LOP3.LUT R4, R2, R11, RZ, 0x3c, !PT ;  /* 0x0000000b02047212 */ /* 0x000fc600078e3cff */
[----:B------:R-:W-:Y:S01]  /*2a00*/  IMAD.SHL.U32 R8, R3, 0x2, RZ ;  /* 0x0000000203087824 */ /* 0x000fe200078e00ff */
[----:B------:R-:W-:Y:S01]  /*2a10*/  I2FP.F32.U32 R9, R9 ;  /* 0x0000000900097245 */ /* 0x000fe20000201000 */
[----:B------:R-:W-:-:S05]  /*2a20*/  IMAD.SHL.U32 R2, R4, 0x10, RZ ;  /* 0x0000001004027824 */ /* 0x000fca00078e00ff */
[----:B------:R-:W-:Y:S02]  /*2a30*/  LOP3.LUT R3, R3, R8, R2, 0x96, !PT ;  /* 0x0000000803037212 */ /* 0x000fe400078e9602 */
[----:B------:R-:W-:Y:S02]  /*2a40*/  IADD3 R8, PT, PT, R0, 0x587c5, R5 ;  /* 0x000587c500087810 */ /* 0x000fe40007ffe005 */
[----:B------:R-:W-:Y:S01]  /*2a50*/  LOP3.LUT R2, R10, R5, RZ, 0x3c, !PT ;  /* 0x000000050a027212 */ /* 0x000fe200078e3cff */
[----:B------:R-:W-:Y:S01]  /*2a60*/  IMAD.MOV.U32 R10, RZ, RZ, 0x2f800000 ;  /* 0x2f800000ff0a7424 */ /* 0x000fe200078e00ff */
[----:B------:R-:W-:Y:S02]  /*2a70*/  LOP3.LUT R5, R3, R4, RZ, 0x3c, !PT ;  /* 0x0000000403057212 */ /* 0x000fe400078e3cff */
[----:B------:R-:W-:Y:S01]  /*2a80*/  I2FP.F32.U32 R17, R8 ;  /* 0x0000000800117245 */ /* 0x000fe20000201000 */
[----:B------:R-:W-:Y:S01]  /*2a90*/  IMAD.SHL.U32 R8, R2, 0x2, RZ ;  /* 0x0000000202087824 */ /* 0x000fe200078e00ff */
[----:B------:R-:W-:Y:S01]  /*2aa0*/  IADD3 R18, PT, PT, R0, 0x1ba6d9, R5 ;  /* 0x001ba6d900127810 */ /* 0x000fe20007ffe005 */
[----:B------:R-:W-:-:S02]  /*2ab0*/  IMAD.SHL.U32 R3, R5, 0x10, RZ ;  /* 0x0000001005037824 */ /* 0x000fc400078e00ff */
[-C--:B------:R-:W-:Y:S01]  /*2ac0*/  FFMA R9, R9, R10.reuse, 1.1641532182693481445e-10 ;  /* 0x2f00000009097423 */ /* 0x080fe2000000000a */
[----:B------:R-:W-:Y:S01]  /*2ad0*/  FFMA R17, R17, R10, 1.1641532182693481445e-10 ;  /* 0x2f00000011117423 */ /* 0x000fe2000000000a */
[----:B------:R-:W-:Y:S01]  /*2ae0*/  I2FP.F32.U32 R19, R18 ;  /* 0x0000001200137245 */ /* 0x000fe20000201000 */
[----:B------:R-:W-:Y:S01]  /*2af0*/  FFMA R15, R15, R10, 1.1641532182693481445e-10 ;  /* 0x2f0000000f0f7423 */ /* 0x000fe2000000000a */
[----:B------:R-:W-:Y:S01]  /*2b00*/  LOP3.LUT R2, R2, R8, R3, 0x96, !PT ;  /* 0x0000000802027212 */ /* 0x000fe200078e9603 */
[----:B------:R-:W-:Y:S02]  /*2b10*/  IMAD.SHL.U32 R8, R14, 0x2, RZ ;  /* 0x000000020e087824 */ /* 0x000fe400078e00ff */
[----:B------:R-:W-:Y:S01]  /*2b20*/  FMUL R16, R17, R17 ;  /* 0x0000001111107220 */ /* 0x000fe20000400000 */
[----:B------:R-:W-:Y:S01]  /*2b30*/  IADD3 R17, PT, PT, R0, 0x10974f, R11 ;  /* 0x0010974f00117810 */ /* 0x000fe20007ffe00b */
[----:B------:R-:W-:Y:S01]  /*2b40*/  FFMA R19, R19, R10, 1.1641532182693481445e-10 ;  /* 0x2f00000013137423 */ /* 0x000fe2000000000a */
[----:B------:R-:W-:Y:S01]  /*2b50*/  LOP3.LUT R2, R2, R5, RZ, 0x3c, !PT ;  /* 0x0000000502027212 */ /* 0x000fe200078e3cff */
[----:B------:R-:W-:Y:S01]  /*2b60*/  FFMA R9, R9, R9, R16 ;  /* 0x0000000909097223 */ /* 0x000fe20000000010 */
[----:B------:R-:W-:-:S02]  /*2b70*/  I2FP.F32.U32 R17, R17 ;  /* 0x0000001100117245 */ /* 0x000fc40000201000 */
[----:B------:R-:W-:Y:S01]  /*2b80*/  IADD3 R16, PT, PT, R0, 0x161f14, R4 ;  /* 0x00161f1400107810 */ /* 0x000fe20007ffe004 */
[----:B------:R-:W-:Y:S01]  /*2b90*/  IMAD.SHL.U32 R3, R2, 0x10, RZ ;  /* 0x0000001002037824 */ /* 0x000fe200078e00ff */
[----:B------:R-:W-:Y:S01]  /*2ba0*/  IADD3 R18, PT, PT, R0, 0x212e9e, R2 ;  /* 0x00212e9e00127810 */ /* 0x000fe20007ffe002 */
[----:B------:R-:W-:-:S03]  /*2bb0*/  FFMA R17, R17, R10, 1.1641532182693481445e-10 ;  /* 0x2f00000011117423 */ /* 0x000fc6000000000a */
[----:B------:R-:W-:Y:S01]  /*2bc0*/  LOP3.LUT R3, R14, R8, R3, 0x96, !PT ;  /* 0x000000080e037212 */ /* 0x000fe200078e9603 */
[----:B------:R-:W-:Y:S01]  /*2bd0*/  FMUL R14, R17, R17 ;  /* 0x00000011110e7220 */ /* 0x000fe20000400000 */
[----:B------:R-:W-:Y:S01]  /*2be0*/  I2FP.F32.U32 R17, R16 ;  /* 0x0000001000117245 */ /* 0x000fe20000201000 */
[----:B------:R-:W-:Y:S01]  /*2bf0*/  FMUL R16, R19, R19 ;  /* 0x0000001313107220 */ /* 0x000fe20000400000 */
[----:B------:R-:W-:Y:S01]  /*2c00*/  LOP3.LUT R3, R3, R2, RZ, 0x3c, !PT ;  /* 0x0000000203037212 */ /* 0x000fe200078e3cff */
[----:B------:R-:W-:Y:S01]  /*2c10*/  FFMA R14, R15, R15, R14 ;  /* 0x0000000f0f0e7223 */ /* 0x000fe2000000000e */
[----:B------:R-:W-:Y:S01]  /*2c20*/  I2FP.F32.U32 R19, R18 ;  /* 0x0000001200137245 */ /* 0x000fe20000201000 */
[----:B------:R-:W-:Y:S01]  /*2c30*/  FFMA R17, R17, R10, 1.1641532182693481445e-10 ;  /* 0x2f00000011117423 */ /* 0x000fe2000000000a */
[C---:B------:R-:W-:Y:S01]  /*2c40*/  IADD3 R20, PT, PT, R0.reuse, 0x26b663, R3 ;  /* 0x0026b66300147810 */ /* 0x040fe20007ffe003 */
[----:B------:R-:W-:Y:S01]  /*2c50*/  F2I.U64.TRUNC R8, R9 ;  /* 0x0000000900087311 */ /* 0x000fe2000020d800 */
[----:B------:R-:W-:-:S02]  /*2c60*/  VIADD R0, R0, 0x2c3e28 ;  /* 0x002c3e2800007836 */ /* 0x000fc40000000000 */
[----:B------:R-:W-:Y:S01]  /*2c70*/  FFMA R19, R19, R10, 1.1641532182693481445e-10 ;  /* 0x2f00000013137423 */ /* 0x000fe2000000000a */
[----:B------:R-:W-:Y:S01]  /*2c80*/  I2FP.F32.U32 R21, R20 ;  /* 0x0000001400157245 */ /* 0x000fe20000201000 */
[----:B------:R-:W-:-:S04]  /*2c90*/  FFMA R16, R17, R17, R16 ;  /* 0x0000001111107223 */ /* 0x000fc80000000010 */
[----:B------:R-:W-:Y:S01]  /*2ca0*/  FFMA R21, R21, R10, 1.1641532182693481445e-10 ;  /* 0x2f00000015157423 */ /* 0x000fe2000000000a */
[----:B------:R-:W-:Y:S03]  /*2cb0*/  F2I.U64.TRUNC R14, R14 ;  /* 0x0000000e000e7311 */ /* 0x000fe6000020d800 */
[----:B------:R-:W-:-:S04]  /*2cc0*/  FMUL R10, R21, R21 ;  /* 0x00000015150a7220 */ /* 0x000fc80000400000 */
[----:B------:R-:W-:Y:S01]  /*2cd0*/  FFMA R19, R19, R19, R10 ;  /* 0x0000001313137223 */ /* 0x000fe2000000000a */
[----:B------:R-:W0:Y:S08]  /*2ce0*/  F2I.U64.TRUNC R16, R16 ;  /* 0x0000001000107311 */ /* 0x000e30000020d800 */
[----:B------:R-:W1:Y:S01]  /*2cf0*/  F2I.U64.TRUNC R18, R19 ;  /* 0x0000001300127311 */ /* 0x000e62000020d800 */
[----:B0-----:R-:W-:-:S04]  /*2d00*/  IADD3 R21, P0, P1, R16, R8, R14 ;  /* 0x0000000810157210 */ /* 0x001fc8000791e00e */
[----:B-1----:R-:W-:Y:S02]  /*2d10*/  IADD3 R6, P2, P3, R6, -R21, -R18 ;  /* 0x8000001506067210 */ /* 0x002fe40007b5e812 */
[----:B------:R-:W-:Y:S02]  /*2d20*/  IADD3.X R18, PT, PT, R17, R9, R15, P0, P1 ;  /* 0x0000000911127210 */ /* 0x000fe400007e240f */
[----:B------:R-:W-:Y:S02]  /*2d30*/  IADD3 R6, P0, PT, R6, 0x4, RZ ;  /* 0x0000000406067810 */ /* 0x000fe40007f1e0ff */
[----:B------:R-:W-:-:S05]  /*2d40*/  IADD3.X R7, PT, PT, R7, ~R18, ~R19, P2, P3 ;  /* 0x8000001207077210 */ /* 0x000fca00017e6c13 */
[----:B------:R-:W-:Y:S01]  /*2d50*/  IMAD.X R7, RZ, RZ, R7, P0 ;  /* 0x000000ffff077224 */ /* 0x000fe200000e0607 */
[----:B------:R-:W-:Y:S06]  /*2d60*/  BRA.U UP0, `(.L_x_11) ;  /* 0xfffffff9007c7547 */ /* 0x000fec000b83ffff */
[----:B------:R-:W-:Y:S01]  /*2d70*/  STG.E.64 desc[UR6][R12.64], R6 ;  /* 0x000000060c007986 */ /* 0x000fe2000c101b06 */
[----:B------:R-:W-:Y:S05]  /*2d80*/  EXIT ;  /* 0x000000000000794d */ /* 0x000fea0003800000 */
.L_x_12:
[----:B------:R-:W-:-:S00]  /*2d90*/  BRA `(.L_x_12) ;  /* 0xfffffffc00fc7947 */ /* 0x000fc0000383ffff */
[----:B------:R-:W-:-:S00]  /*2da0*/  NOP ;  /* 0x0000000000007918 */ /* 0x000fc00000000000 */
        /* <DEDUP_REMOVED lines=13> */
.L_x_13:


//--------------------- .nv.global.init           --------------------------
	.section	.nv.global.init,"aw",@progbits
	.align	4
.nv.global.init:
	.type		mrg32k3aM1SubSeq,@object
	.size		mrg32k3aM1SubSeq,(mrg32k3aM2SubSeq - mrg32k3aM1SubSeq)
mrg32k3aM1SubSeq:
        /*0000*/ 	.byte	0x0b, 0xcc, 0xee, 0x04, 0x73, 0x29, 0x8b, 0x6f, 0xf6, 0x53, 0x03, 0xf6, 0x23, 0xf6, 0xea, 0xda
        /* <DEDUP_REMOVED lines=125> */
	.type		mrg32k3aM2SubSeq,@object
	.size		mrg32k3aM2SubSeq,(mrg32k3aM1 - mrg32k3aM2SubSeq)
mrg32k3aM2SubSeq:
        /* <DEDUP_REMOVED lines=126> */
	.type		mrg32k3aM1,@object
	.size		mrg32k3aM1,(mrg32k3aM1Seq - mrg32k3aM1)
mrg32k3aM1:
        /* <DEDUP_REMOVED lines=144> */
	.type		mrg32k3aM1Seq,@object
	.size		mrg32k3aM1Seq,(mrg32k3aM2 - mrg32k3aM1Seq)
mrg32k3aM1Seq:
        /* <DEDUP_REMOVED lines=144> */
	.type		mrg32k3aM2,@object
	.size		mrg32k3aM2,(mrg32k3aM2Seq - mrg32k3aM2)
mrg32k3aM2:
        /* <DEDUP_REMOVED lines=144> */
	.type		mrg32k3aM2Seq,@object
	.size		mrg32k3aM2Seq,(precalc_xorwow_matrix - mrg32k3aM2Seq)
mrg32k3aM2Seq:
        /* <DEDUP_REMOVED lines=144> */
	.type		precalc_xorwow_matrix,@object
	.size		precalc_xorwow_matrix,(precalc_xorwow_offset_matrix - precalc_xorwow_matrix)
precalc_xorwow_matrix:
        /* <DEDUP_REMOVED lines=6400> */
	.type		precalc_xorwow_offset_matrix,@object
	.size		precalc_xorwow_offset_matrix,(.L_1 - precalc_xorwow_offset_matrix)
precalc_xorwow_offset_matrix:
        /* <DEDUP_REMOVED lines=6400> */
.L_1:


//--------------------- .nv.shared.reserved.0     --------------------------
	.section	.nv.shared.reserved.0,"aw",@nobits
	.weak		__nv_reservedSMEM_offset_0_alias
	.size		__nv_reservedSMEM_offset_0_alias, 0, 64
	.other		__nv_reservedSMEM_offset_0_alias,@"STO_CUDA_RESERVED_SHARED STV_DEFAULT"
__nv_reservedSMEM_offset_0_alias:
	.zero		0
	.zero		64


//--------------------- .nv.constant0._Z7piCountPm --------------------------
	.section	.nv.constant0._Z7piCountPm,"a",@progbits
	.sectionflags	@""
	.align	4
.nv.constant0._Z7piCountPm:
	.zero		904


//--------------------- SYMBOLS --------------------------

	.type		.nv.reservedSmem.offset0,@object
	.size		.nv.reservedSmem.offset0,0x4
